	.target	sm_100a

	.elftype	@"ET_EXEC"


//--------------------- .note.nv.tkinfo           --------------------------
	.section	.note.nv.tkinfo,"",@"SHT_NOTE"
	.sectionflags	@"SHF_NOTE_NV_TKINFO"
	.tkinfo
        /*0018*/ 	.word	0x00000002
        /*0030*/ 	.string	""
        /*0030*/ 	.string	"ptxas"
        /*0030*/ 	.string	"Cuda compilation tools, release 13.0, V13.0.88"
        /*0030*/ 	.string	"Build cuda_13.0.r13.0/compiler.36424714_0"
        /*0030*/ 	.string	"-arch sm_100a -m 64 "



//--------------------- .note.nv.cuinfo           --------------------------
	.section	.note.nv.cuinfo,"",@"SHT_NOTE"
	.sectionflags	@"SHF_NOTE_NV_CUINFO"
        /*0018*/ 	.short	0x0002
        /*001a*/ 	.short	0x0064
        /*001c*/ 	.short	0x0082
	.zero		2


//--------------------- .nv.info                  --------------------------
	.section	.nv.info,"",@"SHT_CUDA_INFO"
	.align	4


	//----- nvinfo : EIATTR_REGCOUNT
	.align		4
        /*0000*/ 	.byte	0x04, 0x2f
        /*0002*/ 	.short	(.L_19 - .L_18)
	.align		4
.L_18:
        /*0004*/ 	.word	index@(_ZN7cutlass13device_kernelINS_4gemm6kernel13GemmUniversalIN4cute5tupleIJiiiiEEENS1_10collective13CollectiveMmaINS1_35MainloopSm100TmaUmmaWarpSpecializedILi13ELi2ELi4ENS5_IJNS4_1CILi2EEENSA_ILi1EEESC_EEEEENS5_IJNSA_ILi128EEESF_NSA_ILi64EEEEEENS_10bfloat16_tENS5_IJlSC_lEEESI_SJ_NS4_8TiledMMAINS4_8MMA_AtomIJNS4_26SM100_MMA_F16BF16_2x1SM_SSISI_SI_fLi128ELi128ELNS4_4UMMA5MajorE0ELSO_0ELNSN_7ScaleInE0ELSP_0EEEEEENS4_6LayoutINS5_IJSC_SC_SC_EEENS5_IJNSA_ILi0EEESU_SU_EEEEENS5_IJNS4_10UnderscoreESX_SX_EEEEENS4_18SM100_TMA_2SM_LOADENS4_14ComposedLayoutINS4_7SwizzleILi3ELi4ELi3EEENS4_18smem_ptr_flag_bitsILi16EEENSS_INS5_IJNSA_ILi8EEESG_EEENS5_IJSG_SC_EEEEEEEvNS4_8identityES10_S1A_vS1B_EENS_8epilogue10collective18CollectiveEpilogueINS1D_23Sm100TmaWarpSpecializedILi4ELi2ELi16ELb1ELb0EEEJNS5_IJSG_SF_SG_EEENS5_IJNSS_ISG_SC_EENSS_INS5_IJNSA_ILi16EEESB_EEENS5_IJSC_SG_EEEEEEEESI_SJ_SI_SJ_NS1D_6fusion15FusionCallbacksIS1H_NS1P_17LinCombPerRowBiasISI_fSI_SI_fLi8ELNS_15FloatRoundStyleE2EEES1I_S1O_JEEENS4_5SM1004TMEM4LOAD26SM100_TMEM_LOAD_32dp32b16xENS4_13SM90_TMA_LOADENS11_INS12_ILi1ELi4ELi3EEES15_NSS_INS5_IJS16_S1K_EEENS5_IJS1K_SC_EEEEEEENS4_39AutoVectorizingCopyWithAssumedAlignmentILi128EEENS4_14SM90_TMA_STOREES24_S26_S26_EEEvvEEEEvNT_6ParamsE)
        /*0008*/ 	.word	0x00000058


	//----- nvinfo : EIATTR_FRAME_SIZE
	.align		4
.L_19:
        /*000c*/ 	.byte	0x04, 0x11
        /*000e*/ 	.short	(.L_21 - .L_20)
	.align		4
.L_20:
        /*0010*/ 	.word	index@($__internal_2_$__cuda_sm10x_tcgen05_guardrail_trap_unallocated_columns_being_dealloced)
        /*0014*/ 	.word	0x00000000


	//----- nvinfo : EIATTR_FRAME_SIZE
	.align		4
.L_21:
        /*0018*/ 	.byte	0x04, 0x11
        /*001a*/ 	.short	(.L_23 - .L_22)
	.align		4
.L_22:
        /*001c*/ 	.word	index@($__internal_1_$__cuda_sm10x_tcgen05_guardrail_trap_phase_invalid_during_alloc)
        /*0020*/ 	.word	0x00000000


	//----- nvinfo : EIATTR_FRAME_SIZE
	.align		4
.L_23:
        /*0024*/ 	.byte	0x04, 0x11
        /*0026*/ 	.short	(.L_25 - .L_24)
	.align		4
.L_24:
        /*0028*/ 	.word	index@($__internal_0_$__cuda_sm10x_tcgen05_guardrail_trap_col_being_dealloced_not_returned_by_alloc)
        /*002c*/ 	.word	0x00000000


	//----- nvinfo : EIATTR_FRAME_SIZE
	.align		4
.L_25:
        /*0030*/ 	.byte	0x04, 0x11
        /*0032*/ 	.short	(.L_27 - .L_26)
	.align		4
.L_26:
        /*0034*/ 	.word	index@(_ZN7cutlass13device_kernelINS_4gemm6kernel13GemmUniversalIN4cute5tupleIJiiiiEEENS1_10collective13CollectiveMmaINS1_35MainloopSm100TmaUmmaWarpSpecializedILi13ELi2ELi4ENS5_IJNS4_1CILi2EEENSA_ILi1EEESC_EEEEENS5_IJNSA_ILi128EEESF_NSA_ILi64EEEEEENS_10bfloat16_tENS5_IJlSC_lEEESI_SJ_NS4_8TiledMMAINS4_8MMA_AtomIJNS4_26SM100_MMA_F16BF16_2x1SM_SSISI_SI_fLi128ELi128ELNS4_4UMMA5MajorE0ELSO_0ELNSN_7ScaleInE0ELSP_0EEEEEENS4_6LayoutINS5_IJSC_SC_SC_EEENS5_IJNSA_ILi0EEESU_SU_EEEEENS5_IJNS4_10UnderscoreESX_SX_EEEEENS4_18SM100_TMA_2SM_LOADENS4_14ComposedLayoutINS4_7SwizzleILi3ELi4ELi3EEENS4_18smem_ptr_flag_bitsILi16EEENSS_INS5_IJNSA_ILi8EEESG_EEENS5_IJSG_SC_EEEEEEEvNS4_8identityES10_S1A_vS1B_EENS_8epilogue10collective18CollectiveEpilogueINS1D_23Sm100TmaWarpSpecializedILi4ELi2ELi16ELb1ELb0EEEJNS5_IJSG_SF_SG_EEENS5_IJNSS_ISG_SC_EENSS_INS5_IJNSA_ILi16EEESB_EEENS5_IJSC_SG_EEEEEEEESI_SJ_SI_SJ_NS1D_6fusion15FusionCallbacksIS1H_NS1P_17LinCombPerRowBiasISI_fSI_SI_fLi8ELNS_15FloatRoundStyleE2EEES1I_S1O_JEEENS4_5SM1004TMEM4LOAD26SM100_TMEM_LOAD_32dp32b16xENS4_13SM90_TMA_LOADENS11_INS12_ILi1ELi4ELi3EEES15_NSS_INS5_IJS16_S1K_EEENS5_IJS1K_SC_EEEEEEENS4_39AutoVectorizingCopyWithAssumedAlignmentILi128EEENS4_14SM90_TMA_STOREES24_S26_S26_EEEvvEEEEvNT_6ParamsE)
        /*0038*/ 	.word	0x00000000


	//----- nvinfo : EIATTR_MIN_STACK_SIZE
	.align		4
.L_27:
        /*003c*/ 	.byte	0x04, 0x12
        /*003e*/ 	.short	(.L_29 - .L_28)
	.align		4
.L_28:
        /*0040*/ 	.word	index@(_ZN7cutlass13device_kernelINS_4gemm6kernel13GemmUniversalIN4cute5tupleIJiiiiEEENS1_10collective13CollectiveMmaINS1_35MainloopSm100TmaUmmaWarpSpecializedILi13ELi2ELi4ENS5_IJNS4_1CILi2EEENSA_ILi1EEESC_EEEEENS5_IJNSA_ILi128EEESF_NSA_ILi64EEEEEENS_10bfloat16_tENS5_IJlSC_lEEESI_SJ_NS4_8TiledMMAINS4_8MMA_AtomIJNS4_26SM100_MMA_F16BF16_2x1SM_SSISI_SI_fLi128ELi128ELNS4_4UMMA5MajorE0ELSO_0ELNSN_7ScaleInE0ELSP_0EEEEEENS4_6LayoutINS5_IJSC_SC_SC_EEENS5_IJNSA_ILi0EEESU_SU_EEEEENS5_IJNS4_10UnderscoreESX_SX_EEEEENS4_18SM100_TMA_2SM_LOADENS4_14ComposedLayoutINS4_7SwizzleILi3ELi4ELi3EEENS4_18smem_ptr_flag_bitsILi16EEENSS_INS5_IJNSA_ILi8EEESG_EEENS5_IJSG_SC_EEEEEEEvNS4_8identityES10_S1A_vS1B_EENS_8epilogue10collective18CollectiveEpilogueINS1D_23Sm100TmaWarpSpecializedILi4ELi2ELi16ELb1ELb0EEEJNS5_IJSG_SF_SG_EEENS5_IJNSS_ISG_SC_EENSS_INS5_IJNSA_ILi16EEESB_EEENS5_IJSC_SG_EEEEEEEESI_SJ_SI_SJ_NS1D_6fusion15FusionCallbacksIS1H_NS1P_17LinCombPerRowBiasISI_fSI_SI_fLi8ELNS_15FloatRoundStyleE2EEES1I_S1O_JEEENS4_5SM1004TMEM4LOAD26SM100_TMEM_LOAD_32dp32b16xENS4_13SM90_TMA_LOADENS11_INS12_ILi1ELi4ELi3EEES15_NSS_INS5_IJS16_S1K_EEENS5_IJS1K_SC_EEEEEEENS4_39AutoVectorizingCopyWithAssumedAlignmentILi128EEENS4_14SM90_TMA_STOREES24_S26_S26_EEEvvEEEEvNT_6ParamsE)
        /*0044*/ 	.word	0x00000000
.L_29:


//--------------------- .nv.compat                --------------------------
	.section	.nv.compat,"",@"SHT_CUDA_COMPAT_INFO"
	.align	4
        /*0000*/ 	.byte	0x02, 0x09, 0x01, 0x00, 0x02, 0x02, 0x02, 0x00, 0x02, 0x05, 0x05, 0x00, 0x03, 0x07, 0x01, 0x01
        /*0010*/ 	.byte	0x02, 0x03, 0x01, 0x00, 0x02, 0x06, 0x01, 0x00, 0x04, 0x0b, 0x08, 0x00, 0x09, 0x00, 0x00, 0x00
        /*0020*/ 	.byte	0x00, 0x00, 0x00, 0x00


//--------------------- .nv.info._ZN7cutlass13device_kernelINS_4gemm6kernel13GemmUniversalIN4cute5tupleIJiiiiEEENS1_10collective13CollectiveMmaINS1_35MainloopSm100TmaUmmaWarpSpecializedILi13ELi2ELi4ENS5_IJNS4_1CILi2EEENSA_ILi1EEESC_EEEEENS5_IJNSA_ILi128EEESF_NSA_ILi64EEEEEENS_10bfloat16_tENS5_IJlSC_lEEESI_SJ_NS4_8TiledMMAINS4_8MMA_AtomIJNS4_26SM100_MMA_F16BF16_2x1SM_SSISI_SI_fLi128ELi128ELNS4_4UMMA5MajorE0ELSO_0ELNSN_7ScaleInE0ELSP_0EEEEEENS4_6LayoutINS5_IJSC_SC_SC_EEENS5_IJNSA_ILi0EEESU_SU_EEEEENS5_IJNS4_10UnderscoreESX_SX_EEEEENS4_18SM100_TMA_2SM_LOADENS4_14ComposedLayoutINS4_7SwizzleILi3ELi4ELi3EEENS4_18smem_ptr_flag_bitsILi16EEENSS_INS5_IJNSA_ILi8EEESG_EEENS5_IJSG_SC_EEEEEEEvNS4_8identityES10_S1A_vS1B_EENS_8epilogue10collective18CollectiveEpilogueINS1D_23Sm100TmaWarpSpecializedILi4ELi2ELi16ELb1ELb0EEEJNS5_IJSG_SF_SG_EEENS5_IJNSS_ISG_SC_EENSS_INS5_IJNSA_ILi16EEESB_EEENS5_IJSC_SG_EEEEEEEESI_SJ_SI_SJ_NS1D_6fusion15FusionCallbacksIS1H_NS1P_17LinCombPerRowBiasISI_fSI_SI_fLi8ELNS_15FloatRoundStyleE2EEES1I_S1O_JEEENS4_5SM1004TMEM4LOAD26SM100_TMEM_LOAD_32dp32b16xENS4_13SM90_TMA_LOADENS11_INS12_ILi1ELi4ELi3EEES15_NSS_INS5_IJS16_S1K_EEENS5_IJS1K_SC_EEEEEEENS4_39AutoVectorizingCopyWithAssumedAlignmentILi128EEENS4_14SM90_TMA_STOREES24_S26_S26_EEEvvEEEEvNT_6ParamsE --------------------------
	.section	.nv.info._ZN7cutlass13device_kernelINS_4gemm6kernel13GemmUniversalIN4cute5tupleIJiiiiEEENS1_10collective13CollectiveMmaINS1_35MainloopSm100TmaUmmaWarpSpecializedILi13ELi2ELi4ENS5_IJNS4_1CILi2EEENSA_ILi1EEESC_EEEEENS5_IJNSA_ILi128EEESF_NSA_ILi64EEEEEENS_10bfloat16_tENS5_IJlSC_lEEESI_SJ_NS4_8TiledMMAINS4_8MMA_AtomIJNS4_26SM100_MMA_F16BF16_2x1SM_SSISI_SI_fLi128ELi128ELNS4_4UMMA5MajorE0ELSO_0ELNSN_7ScaleInE0ELSP_0EEEEEENS4_6LayoutINS5_IJSC_SC_SC_EEENS5_IJNSA_ILi0EEESU_SU_EEEEENS5_IJNS4_10UnderscoreESX_SX_EEEEENS4_18SM100_TMA_2SM_LOADENS4_14ComposedLayoutINS4_7SwizzleILi3ELi4ELi3EEENS4_18smem_ptr_flag_bitsILi16EEENSS_INS5_IJNSA_ILi8EEESG_EEENS5_IJSG_SC_EEEEEEEvNS4_8identityES10_S1A_vS1B_EENS_8epilogue10collective18CollectiveEpilogueINS1D_23Sm100TmaWarpSpecializedILi4ELi2ELi16ELb1ELb0EEEJNS5_IJSG_SF_SG_EEENS5_IJNSS_ISG_SC_EENSS_INS5_IJNSA_ILi16EEESB_EEENS5_IJSC_SG_EEEEEEEESI_SJ_SI_SJ_NS1D_6fusion15FusionCallbacksIS1H_NS1P_17LinCombPerRowBiasISI_fSI_SI_fLi8ELNS_15FloatRoundStyleE2EEES1I_S1O_JEEENS4_5SM1004TMEM4LOAD26SM100_TMEM_LOAD_32dp32b16xENS4_13SM90_TMA_LOADENS11_INS12_ILi1ELi4ELi3EEES15_NSS_INS5_IJS16_S1K_EEENS5_IJS1K_SC_EEEEEEENS4_39AutoVectorizingCopyWithAssumedAlignmentILi128EEENS4_14SM90_TMA_STOREES24_S26_S26_EEEvvEEEEvNT_6ParamsE,"",@"SHT_CUDA_INFO"
	.sectionflags	@""
	.align	4


	//----- nvinfo : EIATTR_CUDA_API_VERSION
	.align		4
        /*0000*/ 	.byte	0x04, 0x37
        /*0002*/ 	.short	(.L_31 - .L_30)
.L_30:
        /*0004*/ 	.word	0x00000082


	//----- nvinfo : EIATTR_KPARAM_INFO
	.align		4
.L_31:
        /*0008*/ 	.byte	0x04, 0x17
        /*000a*/ 	.short	(.L_33 - .L_32)
.L_32:
        /*000c*/ 	.word	0x00000000
        /*0010*/ 	.short	0x0000
        /*0012*/ 	.short	0x0000
        /*0014*/ 	.byte	0x00, 0xf0, 0x01, 0x20


	//----- nvinfo : EIATTR_AT_ENTRY_FRAGMENTS
	.align		4
.L_33:
        /*0018*/ 	.byte	0x04, 0x4f
        /*001a*/ 	.short	(.L_35 - .L_34)


	//   ....[0]....
.L_34:
        /*001c*/ 	.word	0x00000007


	//----- nvinfo : EIATTR_RESERVED_SMEM_USED
	.align		4
.L_35:
        /*0020*/ 	.byte	0x01, 0x41
	.zero		2


	//----- nvinfo : EIATTR_SPARSE_MMA_MASK
	.align		4
        /*0024*/ 	.byte	0x03, 0x50
        /*0026*/ 	.short	0x0000


	//----- nvinfo : EIATTR_TCGEN05_2CTA_USED
	.align		4
        /*0028*/ 	.byte	0x01, 0x52
	.zero		2


	//----- nvinfo : EIATTR_MAXREG_COUNT
	.align		4
        /*002c*/ 	.byte	0x03, 0x1b
        /*002e*/ 	.short	0x00ff


	//----- nvinfo : EIATTR_NUM_BARRIERS
	.align		4
        /*0030*/ 	.byte	0x02, 0x4c
        /*0032*/ 	.byte	0x07
	.zero		1


	//----- nvinfo : EIATTR_EXTERNS
	.align		4
        /*0034*/ 	.byte	0x04, 0x0f
        /*0036*/ 	.short	(.L_37 - .L_36)


	//   ....[0]....
	.align		4
.L_36:
        /*0038*/ 	.word	index@(__assertfail)


	//----- nvinfo : EIATTR_MERCURY_ISA_VERSION
	.align		4
.L_37:
        /*003c*/ 	.byte	0x03, 0x5f
        /*003e*/ 	.short	0x0101


	//----- nvinfo : EIATTR_INT_WARP_WIDE_INSTR_OFFSETS
	.align		4
        /*0040*/ 	.byte	0x04, 0x31
        /*0042*/ 	.short	(.L_39 - .L_38)


	//   ....[0]....
.L_38:
        /*0044*/ 	.word	0x00000e50


	//   ....[1]....
        /*0048*/ 	.word	0x00000ef0


	//   ....[2]....
        /*004c*/ 	.word	0x00002220


	//   ....[3]....
        /*0050*/ 	.word	0x000045f0


	//   ....[4]....
        /*0054*/ 	.word	0x00004620


	//   ....[5]....
        /*0058*/ 	.word	0x00004670


	//   ....[6]....
        /*005c*/ 	.word	0x00004f80


	//   ....[7]....
        /*0060*/ 	.word	0x00004fa0


	//   ....[8]....
        /*0064*/ 	.word	0x00005080


	//   ....[9]....
        /*0068*/ 	.word	0x00005140


	//   ....[10]....
        /*006c*/ 	.word	0x00005160


	//   ....[11]....
        /*0070*/ 	.word	0x00005240


	//   ....[12]....
        /*0074*/ 	.word	0x00005330


	//   ....[13]....
        /*0078*/ 	.word	0x00005350


	//   ....[14]....
        /*007c*/ 	.word	0x00005450


	//   ....[15]....
        /*0080*/ 	.word	0x00005600


	//   ....[16]....
        /*0084*/ 	.word	0x00005610


	//   ....[17]....
        /*0088*/ 	.word	0x000057a0


	//   ....[18]....
        /*008c*/ 	.word	0x00006740


	//----- nvinfo : EIATTR_COOP_GROUP_MASK_REGIDS
	.align		4
.L_39:
        /*0090*/ 	.byte	0x04, 0x29
        /*0092*/ 	.short	(.L_41 - .L_40)


	//   ....[0]....
.L_40:
        /*0094*/ 	.word	0xffffffff


	//   ....[1]....
        /*0098*/ 	.word	0xffffffff


	//   ....[2]....
        /*009c*/ 	.word	0xffffffff


	//   ....[3]....
        /*00a0*/ 	.word	0xffffffff


	//   ....[4]....
        /*00a4*/ 	.word	0xffffffff


	//   ....[5]....
        /*00a8*/ 	.word	0xffffffff


	//   ....[6]....
        /*00ac*/ 	.word	0xffffffff


	//   ....[7]....
        /*00b0*/ 	.word	0xffffffff


	//   ....[8]....
        /*00b4*/ 	.word	0xffffffff


	//   ....[9]....
        /*00b8*/ 	.word	0xffffffff


	//   ....[10]....
        /*00bc*/ 	.word	0xffffffff


	//   ....[11]....
        /*00c0*/ 	.word	0xffffffff


	//   ....[12]....
        /*00c4*/ 	.word	0xffffffff


	//   ....[13]....
        /*00c8*/ 	.word	0xffffffff


	//----- nvinfo : EIATTR_COOP_GROUP_INSTR_OFFSETS
	.align		4
.L_41:
        /*00cc*/ 	.byte	0x04, 0x28
        /*00ce*/ 	.short	(.L_43 - .L_42)


	//   ....[0]....
.L_42:
        /*00d0*/ 	.word	0x000000c0


	//   ....[1]....
        /*00d4*/ 	.word	0x000004f0


	//   ....[2]....
        /*00d8*/ 	.word	0x000007c0


	//   ....[3]....
        /*00dc*/ 	.word	0x00000950


	//   ....[4]....
        /*00e0*/ 	.word	0x00000a40


	//   ....[5]....
        /*00e4*/ 	.word	0x00000ba0


	//   ....[6]....
        /*00e8*/ 	.word	0x00000d30


	//   ....[7]....
        /*00ec*/ 	.word	0x00000f70


	//   ....[8]....
        /*00f0*/ 	.word	0x00002100


	//   ....[9]....
        /*00f4*/ 	.word	0x000033e0


	//   ....[10]....
        /*00f8*/ 	.word	0x000038b0


	//   ....[11]....
        /*00fc*/ 	.word	0x000038e0


	//   ....[12]....
        /*0100*/ 	.word	0x00004500


	//   ....[13]....
        /*0104*/ 	.word	0x00004710


	//----- nvinfo : EIATTR_VRC_CTA_INIT_COUNT
	.align		4
.L_43:
        /*0108*/ 	.byte	0x02, 0x4a
        /*010a*/ 	.byte	0x80
	.zero		1


	//----- nvinfo : EIATTR_SYSCALL_OFFSETS
	.align		4
        /*010c*/ 	.byte	0x04, 0x46
        /*010e*/ 	.short	(.L_45 - .L_44)


	//   ....[0]....
.L_44:
        /*0110*/ 	.word	0x000062c0


	//   ....[1]....
        /*0114*/ 	.word	0x000063b0


	//   ....[2]....
        /*0118*/ 	.word	0x00006c40


	//   ....[3]....
        /*011c*/ 	.word	0x00007560


	//   ....[4]....
        /*0120*/ 	.word	0x00007e20


	//   ....[5]....
        /*0124*/ 	.word	0x000086e0


	//----- nvinfo : EIATTR_MBARRIER_INSTR_OFFSETS
	.align		4
.L_45:
        /*0128*/ 	.byte	0x04, 0x39
        /*012a*/ 	.short	(.L_47 - .L_46)


	//   ....[0]....
.L_46:
        /*012c*/ 	.word	0x00000600
        /*0130*/ 	.word	0x000000ff
        /*0134*/ 	.word	0x00000000
        /*0138*/ 	.short	0x0100
        /*013a*/ 	.byte	0x07
	.zero		1


	//   ....[1]....
        /*013c*/ 	.word	0x00000610
        /*0140*/ 	.word	0x000000ff
        /*0144*/ 	.word	0x00000068
        /*0148*/ 	.short	0x0100
        /*014a*/ 	.byte	0x07
	.zero		1


	//   ....[2]....
        /*014c*/ 	.word	0x00000620
        /*0150*/ 	.word	0x000000ff
        /*0154*/ 	.word	0x00000008
        /*0158*/ 	.short	0x0100
        /*015a*/ 	.byte	0x07
	.zero		1


	//   ....[3]....
        /*015c*/ 	.word	0x00000630
        /*0160*/ 	.word	0x000000ff
        /*0164*/ 	.word	0x00000070
        /*0168*/ 	.short	0x0100
        /*016a*/ 	.byte	0x07
	.zero		1


	//   ....[4]....
        /*016c*/ 	.word	0x00000640
        /*0170*/ 	.word	0x000000ff
        /*0174*/ 	.word	0x00000010
        /*0178*/ 	.short	0x0100
        /*017a*/ 	.byte	0x07
	.zero		1


	//   ....[5]....
        /*017c*/ 	.word	0x00000650
        /*0180*/ 	.word	0x000000ff
        /*0184*/ 	.word	0x00000078
        /*0188*/ 	.short	0x0100
        /*018a*/ 	.byte	0x07
	.zero		1


	//   ....[6]....
        /*018c*/ 	.word	0x00000660
        /*0190*/ 	.word	0x000000ff
        /*0194*/ 	.word	0x00000018
        /*0198*/ 	.short	0x0100
        /*019a*/ 	.byte	0x07
	.zero		1


	//   ....[7]....
        /*019c*/ 	.word	0x00000670
        /*01a0*/ 	.word	0x000000ff
        /*01a4*/ 	.word	0x00000080
        /*01a8*/ 	.short	0x0100
        /*01aa*/ 	.byte	0x07
	.zero		1


	//   ....[8]....
        /*01ac*/ 	.word	0x00000680
        /*01b0*/ 	.word	0x000000ff
        /*01b4*/ 	.word	0x00000020
        /*01b8*/ 	.short	0x0100
        /*01ba*/ 	.byte	0x07
	.zero		1


	//   ....[9]....
        /*01bc*/ 	.word	0x00000690
        /*01c0*/ 	.word	0x000000ff
        /*01c4*/ 	.word	0x00000088
        /*01c8*/ 	.short	0x0100
        /*01ca*/ 	.byte	0x07
	.zero		1


	//   ....[10]....
        /*01cc*/ 	.word	0x000006a0
        /*01d0*/ 	.word	0x000000ff
        /*01d4*/ 	.word	0x00000028
        /*01d8*/ 	.short	0x0100
        /*01da*/ 	.byte	0x07
	.zero		1


	//   ....[11]....
        /*01dc*/ 	.word	0x000006b0
        /*01e0*/ 	.word	0x000000ff
        /*01e4*/ 	.word	0x00000090
        /*01e8*/ 	.short	0x0100
        /*01ea*/ 	.byte	0x07
	.zero		1


	//   ....[12]....
        /*01ec*/ 	.word	0x000006c0
        /*01f0*/ 	.word	0x000000ff
        /*01f4*/ 	.word	0x00000030
        /*01f8*/ 	.short	0x0100
        /*01fa*/ 	.byte	0x07
	.zero		1


	//   ....[13]....
        /*01fc*/ 	.word	0x000006d0
        /*0200*/ 	.word	0x000000ff
        /*0204*/ 	.word	0x00000098
        /*0208*/ 	.short	0x0100
        /*020a*/ 	.byte	0x07
	.zero		1


	//   ....[14]....
        /*020c*/ 	.word	0x000006e0
        /*0210*/ 	.word	0x000000ff
        /*0214*/ 	.word	0x00000038
        /*0218*/ 	.short	0x0100
        /*021a*/ 	.byte	0x07
	.zero		1


	//   ....[15]....
        /*021c*/ 	.word	0x000006f0
        /*0220*/ 	.word	0x000000ff
        /*0224*/ 	.word	0x000000a0
        /*0228*/ 	.short	0x0100
        /*022a*/ 	.byte	0x07
	.zero		1


	//   ....[16]....
        /*022c*/ 	.word	0x00000700
        /*0230*/ 	.word	0x000000ff
        /*0234*/ 	.word	0x00000040
        /*0238*/ 	.short	0x0100
        /*023a*/ 	.byte	0x07
	.zero		1


	//   ....[17]....
        /*023c*/ 	.word	0x00000710
        /*0240*/ 	.word	0x000000ff
        /*0244*/ 	.word	0x000000a8
        /*0248*/ 	.short	0x0100
        /*024a*/ 	.byte	0x07
	.zero		1


	//   ....[18]....
        /*024c*/ 	.word	0x00000720
        /*0250*/ 	.word	0x000000ff
        /*0254*/ 	.word	0x00000048
        /*0258*/ 	.short	0x0100
        /*025a*/ 	.byte	0x07
	.zero		1


	//   ....[19]....
        /*025c*/ 	.word	0x00000730
        /*0260*/ 	.word	0x000000ff
        /*0264*/ 	.word	0x000000b0
        /*0268*/ 	.short	0x0100
        /*026a*/ 	.byte	0x07
	.zero		1


	//   ....[20]....
        /*026c*/ 	.word	0x00000740
        /*0270*/ 	.word	0x000000ff
        /*0274*/ 	.word	0x00000050
        /*0278*/ 	.short	0x0100
        /*027a*/ 	.byte	0x07
	.zero		1


	//   ....[21]....
        /*027c*/ 	.word	0x00000750
        /*0280*/ 	.word	0x000000ff
        /*0284*/ 	.word	0x000000b8
        /*0288*/ 	.short	0x0100
        /*028a*/ 	.byte	0x07
	.zero		1


	//   ....[22]....
        /*028c*/ 	.word	0x00000760
        /*0290*/ 	.word	0x000000ff
        /*0294*/ 	.word	0x00000058
        /*0298*/ 	.short	0x0100
        /*029a*/ 	.byte	0x07
	.zero		1


	//   ....[23]....
        /*029c*/ 	.word	0x00000770
        /*02a0*/ 	.word	0x000000ff
        /*02a4*/ 	.word	0x000000c0
        /*02a8*/ 	.short	0x0100
        /*02aa*/ 	.byte	0x07
	.zero		1


	//   ....[24]....
        /*02ac*/ 	.word	0x00000780
        /*02b0*/ 	.word	0x000000ff
        /*02b4*/ 	.word	0x00000060
        /*02b8*/ 	.short	0x0100
        /*02ba*/ 	.byte	0x07
	.zero		1


	//   ....[25]....
        /*02bc*/ 	.word	0x00000790
        /*02c0*/ 	.word	0x000000ff
        /*02c4*/ 	.word	0x000000c8
        /*02c8*/ 	.short	0x0100
        /*02ca*/ 	.byte	0x07
	.zero		1


	//   ....[26]....
        /*02cc*/ 	.word	0x000008c0
        /*02d0*/ 	.word	0x000000ff
        /*02d4*/ 	.word	0x000000d0
        /*02d8*/ 	.short	0x0100
        /*02da*/ 	.byte	0x08
	.zero		1


	//   ....[27]....
        /*02dc*/ 	.word	0x000008d0
        /*02e0*/ 	.word	0x000000ff
        /*02e4*/ 	.word	0x000000f0
        /*02e8*/ 	.short	0x0100
        /*02ea*/ 	.byte	0x08
	.zero		1


	//   ....[28]....
        /*02ec*/ 	.word	0x000008e0
        /*02f0*/ 	.word	0x000000ff
        /*02f4*/ 	.word	0x000000d8
        /*02f8*/ 	.short	0x0100
        /*02fa*/ 	.byte	0x08
	.zero		1


	//   ....[29]....
        /*02fc*/ 	.word	0x000008f0
        /*0300*/ 	.word	0x000000ff
        /*0304*/ 	.word	0x000000f8
        /*0308*/ 	.short	0x0100
        /*030a*/ 	.byte	0x08
	.zero		1


	//   ....[30]....
        /*030c*/ 	.word	0x00000900
        /*0310*/ 	.word	0x000000ff
        /*0314*/ 	.word	0x000000e0
        /*0318*/ 	.short	0x0100
        /*031a*/ 	.byte	0x08
	.zero		1


	//   ....[31]....
        /*031c*/ 	.word	0x00000910
        /*0320*/ 	.word	0x000000ff
        /*0324*/ 	.word	0x00000100
        /*0328*/ 	.short	0x0100
        /*032a*/ 	.byte	0x08
	.zero		1


	//   ....[32]....
        /*032c*/ 	.word	0x00000920
        /*0330*/ 	.word	0x000000ff
        /*0334*/ 	.word	0x000000e8
        /*0338*/ 	.short	0x0100
        /*033a*/ 	.byte	0x08
	.zero		1


	//   ....[33]....
        /*033c*/ 	.word	0x00000930
        /*0340*/ 	.word	0x000000ff
        /*0344*/ 	.word	0x00000108
        /*0348*/ 	.short	0x0100
        /*034a*/ 	.byte	0x08
	.zero		1


	//   ....[34]....
        /*034c*/ 	.word	0x00000a10
        /*0350*/ 	.word	0x000000ff
        /*0354*/ 	.word	0x00000110
        /*0358*/ 	.short	0x0100
        /*035a*/ 	.byte	0x07
	.zero		1


	//   ....[35]....
        /*035c*/ 	.word	0x00000a20
        /*0360*/ 	.word	0x000000ff
        /*0364*/ 	.word	0x00000118
        /*0368*/ 	.short	0x0100
        /*036a*/ 	.byte	0x07
	.zero		1


	//   ....[36]....
        /*036c*/ 	.word	0x00000b50
        /*0370*/ 	.word	0x000000ff
        /*0374*/ 	.word	0x00000120
        /*0378*/ 	.short	0x0100
        /*037a*/ 	.byte	0x07
	.zero		1


	//   ....[37]....
        /*037c*/ 	.word	0x00000b60
        /*0380*/ 	.word	0x000000ff
        /*0384*/ 	.word	0x00000130
        /*0388*/ 	.short	0x0100
        /*038a*/ 	.byte	0x07
	.zero		1


	//   ....[38]....
        /*038c*/ 	.word	0x00000b70
        /*0390*/ 	.word	0x000000ff
        /*0394*/ 	.word	0x00000128
        /*0398*/ 	.short	0x0100
        /*039a*/ 	.byte	0x07
	.zero		1


	//   ....[39]....
        /*039c*/ 	.word	0x00000b80
        /*03a0*/ 	.word	0x000000ff
        /*03a4*/ 	.word	0x00000138
        /*03a8*/ 	.short	0x0100
        /*03aa*/ 	.byte	0x07
	.zero		1


	//   ....[40]....
        /*03ac*/ 	.word	0x00000ca0
        /*03b0*/ 	.word	0x000000ff
        /*03b4*/ 	.word	0x00000140
        /*03b8*/ 	.short	0x0100
        /*03ba*/ 	.byte	0x08
	.zero		1


	//   ....[41]....
        /*03bc*/ 	.word	0x00000cb0
        /*03c0*/ 	.word	0x000000ff
        /*03c4*/ 	.word	0x00000160
        /*03c8*/ 	.short	0x0100
        /*03ca*/ 	.byte	0x08
	.zero		1


	//   ....[42]....
        /*03cc*/ 	.word	0x00000cc0
        /*03d0*/ 	.word	0x000000ff
        /*03d4*/ 	.word	0x00000148
        /*03d8*/ 	.short	0x0100
        /*03da*/ 	.byte	0x08
	.zero		1


	//   ....[43]....
        /*03dc*/ 	.word	0x00000cd0
        /*03e0*/ 	.word	0x000000ff
        /*03e4*/ 	.word	0x00000168
        /*03e8*/ 	.short	0x0100
        /*03ea*/ 	.byte	0x08
	.zero		1


	//   ....[44]....
        /*03ec*/ 	.word	0x00000ce0
        /*03f0*/ 	.word	0x000000ff
        /*03f4*/ 	.word	0x00000150
        /*03f8*/ 	.short	0x0100
        /*03fa*/ 	.byte	0x08
	.zero		1


	//   ....[45]....
        /*03fc*/ 	.word	0x00000cf0
        /*0400*/ 	.word	0x000000ff
        /*0404*/ 	.word	0x00000170
        /*0408*/ 	.short	0x0100
        /*040a*/ 	.byte	0x08
	.zero		1


	//   ....[46]....
        /*040c*/ 	.word	0x00000d00
        /*0410*/ 	.word	0x000000ff
        /*0414*/ 	.word	0x00000158
        /*0418*/ 	.short	0x0100
        /*041a*/ 	.byte	0x08
	.zero		1


	//   ....[47]....
        /*041c*/ 	.word	0x00000d10
        /*0420*/ 	.word	0x000000ff
        /*0424*/ 	.word	0x00000178
        /*0428*/ 	.short	0x0100
        /*042a*/ 	.byte	0x08
	.zero		1


	//   ....[48]....
        /*042c*/ 	.word	0x00000e00
        /*0430*/ 	.word	0x000000ff
        /*0434*/ 	.word	0x00000180
        /*0438*/ 	.short	0x0100
        /*043a*/ 	.byte	0x07
	.zero		1


	//   ....[49]....
        /*043c*/ 	.word	0x00000e10
        /*0440*/ 	.word	0x000000ff
        /*0444*/ 	.word	0x00000190
        /*0448*/ 	.short	0x0100
        /*044a*/ 	.byte	0x07
	.zero		1


	//   ....[50]....
        /*044c*/ 	.word	0x00000e20
        /*0450*/ 	.word	0x000000ff
        /*0454*/ 	.word	0x00000188
        /*0458*/ 	.short	0x0100
        /*045a*/ 	.byte	0x07
	.zero		1


	//   ....[51]....
        /*045c*/ 	.word	0x00000e30
        /*0460*/ 	.word	0x000000ff
        /*0464*/ 	.word	0x00000198
        /*0468*/ 	.short	0x0100
        /*046a*/ 	.byte	0x07
	.zero		1


	//   ....[52]....
        /*046c*/ 	.word	0x00000f20
        /*0470*/ 	.word	0x000000ff
        /*0474*/ 	.word	0x000001a0
        /*0478*/ 	.short	0x0100
        /*047a*/ 	.byte	0x06
	.zero		1


	//   ....[53]....
        /*047c*/ 	.word	0x00001930
        /*0480*/ 	.word	0x00000002
        /*0484*/ 	.word	0x00000190
        /*0488*/ 	.short	0x010a
        /*048a*/ 	.byte	0xff
	.zero		1


	//   ....[54]....
        /*048c*/ 	.word	0x00001960
        /*0490*/ 	.word	0x00000002
        /*0494*/ 	.word	0x00000180
        /*0498*/ 	.short	0x0101
        /*049a*/ 	.byte	0xff
	.zero		1


	//   ....[55]....
        /*049c*/ 	.word	0x00001a30
        /*04a0*/ 	.word	0x000000ff
        /*04a4*/ 	.word	0x00000068
        /*04a8*/ 	.short	0x010a
        /*04aa*/ 	.byte	0x08
	.zero		1


	//   ....[56]....
        /*04ac*/ 	.word	0x00001b20
        /*04b0*/ 	.word	0x000000ff
        /*04b4*/ 	.word	0x00000068
        /*04b8*/ 	.short	0x010a
        /*04ba*/ 	.byte	0x31
	.zero		1


	//   ....[57]....
        /*04bc*/ 	.word	0x00001ce0
        /*04c0*/ 	.word	0x000000ff
        /*04c4*/ 	.word	0x00000068
        /*04c8*/ 	.short	0x010a
        /*04ca*/ 	.byte	0x08
	.zero		1


	//   ....[58]....
        /*04cc*/ 	.word	0x00001dc0
        /*04d0*/ 	.word	0x000000ff
        /*04d4*/ 	.word	0x00000118
        /*04d8*/ 	.short	0x0101
        /*04da*/ 	.byte	0x07
	.zero		1


	//   ....[59]....
        /*04dc*/ 	.word	0x00001de0
        /*04e0*/ 	.word	0x000000ff
        /*04e4*/ 	.word	0x00000068
        /*04e8*/ 	.short	0x010a
        /*04ea*/ 	.byte	0x08
	.zero		1


	//   ....[60]....
        /*04ec*/ 	.word	0x00001e60
        /*04f0*/ 	.word	0x000000ff
        /*04f4*/ 	.word	0x00000068
        /*04f8*/ 	.short	0x010a
        /*04fa*/ 	.byte	0x11
	.zero		1


	//   ....[61]....
        /*04fc*/ 	.word	0x00001ff0
        /*0500*/ 	.word	0x000000ff
        /*0504*/ 	.word	0x00000068
        /*0508*/ 	.short	0x010a
        /*050a*/ 	.byte	0x08
	.zero		1


	//   ....[62]....
        /*050c*/ 	.word	0x00002130
        /*0510*/ 	.word	0x00000002
        /*0514*/ 	.word	0x00000120
        /*0518*/ 	.short	0x010a
        /*051a*/ 	.byte	0xff
	.zero		1


	//   ....[63]....
        /*051c*/ 	.word	0x000021f0
        /*0520*/ 	.word	0x00000002
        /*0524*/ 	.word	0x00000000
        /*0528*/ 	.short	0x0101
        /*052a*/ 	.byte	0xff
	.zero		1


	//   ....[64]....
        /*052c*/ 	.word	0x00002750
        /*0530*/ 	.word	0x000000ff
        /*0534*/ 	.word	0x00000000
        /*0538*/ 	.short	0x010a
        /*053a*/ 	.byte	0x04
	.zero		1


	//   ....[65]....
        /*053c*/ 	.word	0x000027e0
        /*0540*/ 	.word	0x000000ff
        /*0544*/ 	.word	0x00000000
        /*0548*/ 	.short	0x010a
        /*054a*/ 	.byte	0x04
	.zero		1


	//   ....[66]....
        /*054c*/ 	.word	0x00002870
        /*0550*/ 	.word	0x000000ff
        /*0554*/ 	.word	0x00000000
        /*0558*/ 	.short	0x010a
        /*055a*/ 	.byte	0x04
	.zero		1


	//   ....[67]....
        /*055c*/ 	.word	0x00002900
        /*0560*/ 	.word	0x000000ff
        /*0564*/ 	.word	0x00000000
        /*0568*/ 	.short	0x010a
        /*056a*/ 	.byte	0x04
	.zero		1


	//   ....[68]....
        /*056c*/ 	.word	0x00002990
        /*0570*/ 	.word	0x000000ff
        /*0574*/ 	.word	0x00000000
        /*0578*/ 	.short	0x010a
        /*057a*/ 	.byte	0x04
	.zero		1


	//   ....[69]....
        /*057c*/ 	.word	0x00002a20
        /*0580*/ 	.word	0x000000ff
        /*0584*/ 	.word	0x00000000
        /*0588*/ 	.short	0x010a
        /*058a*/ 	.byte	0x04
	.zero		1


	//   ....[70]....
        /*058c*/ 	.word	0x00002ab0
        /*0590*/ 	.word	0x000000ff
        /*0594*/ 	.word	0x00000000
        /*0598*/ 	.short	0x010a
        /*059a*/ 	.byte	0x04
	.zero		1


	//   ....[71]....
        /*059c*/ 	.word	0x00002b40
        /*05a0*/ 	.word	0x000000ff
        /*05a4*/ 	.word	0x00000000
        /*05a8*/ 	.short	0x010a
        /*05aa*/ 	.byte	0x04
	.zero		1


	//   ....[72]....
        /*05ac*/ 	.word	0x00002bd0
        /*05b0*/ 	.word	0x000000ff
        /*05b4*/ 	.word	0x00000000
        /*05b8*/ 	.short	0x010a
        /*05ba*/ 	.byte	0x04
	.zero		1


	//   ....[73]....
        /*05bc*/ 	.word	0x00002c60
        /*05c0*/ 	.word	0x000000ff
        /*05c4*/ 	.word	0x00000000
        /*05c8*/ 	.short	0x010a
        /*05ca*/ 	.byte	0x04
	.zero		1


	//   ....[74]....
        /*05cc*/ 	.word	0x00002cf0
        /*05d0*/ 	.word	0x000000ff
        /*05d4*/ 	.word	0x00000000
        /*05d8*/ 	.short	0x010a
        /*05da*/ 	.byte	0x04
	.zero		1


	//   ....[75]....
        /*05dc*/ 	.word	0x00002d80
        /*05e0*/ 	.word	0x000000ff
        /*05e4*/ 	.word	0x00000000
        /*05e8*/ 	.short	0x010a
        /*05ea*/ 	.byte	0x04
	.zero		1


	//   ....[76]....
        /*05ec*/ 	.word	0x00002e20
        /*05f0*/ 	.word	0x00000000
        /*05f4*/ 	.word	0x00000000
        /*05f8*/ 	.short	0x010a
        /*05fa*/ 	.byte	0xff
	.zero		1


	//   ....[77]....
        /*05fc*/ 	.word	0x00002f40
        /*0600*/ 	.word	0x00000002
        /*0604*/ 	.word	0x00000180
        /*0608*/ 	.short	0x010a
        /*060a*/ 	.byte	0xff
	.zero		1


	//   ....[78]....
        /*060c*/ 	.word	0x00002fb0
        /*0610*/ 	.word	0x00000002
        /*0614*/ 	.word	0x00000000
        /*0618*/ 	.short	0x0101
        /*061a*/ 	.byte	0xff
	.zero		1


	//   ....[79]....
        /*061c*/ 	.word	0x00002fd0
        /*0620*/ 	.word	0x000000ff
        /*0624*/ 	.word	0x00000130
        /*0628*/ 	.short	0x010a
        /*062a*/ 	.byte	0x05
	.zero		1


	//   ....[80]....
        /*062c*/ 	.word	0x000030f0
        /*0630*/ 	.word	0x00000002
        /*0634*/ 	.word	0x00000120
        /*0638*/ 	.short	0x010a
        /*063a*/ 	.byte	0xff
	.zero		1


	//   ....[81]....
        /*063c*/ 	.word	0x000031f0
        /*0640*/ 	.word	0x00000002
        /*0644*/ 	.word	0x00000000
        /*0648*/ 	.short	0x0101
        /*064a*/ 	.byte	0xff
	.zero		1


	//   ....[82]....
        /*064c*/ 	.word	0x00003280
        /*0650*/ 	.word	0x000000ff
        /*0654*/ 	.word	0x00000130
        /*0658*/ 	.short	0x0106
        /*065a*/ 	.byte	0x05
	.zero		1


	//   ....[83]....
        /*065c*/ 	.word	0x000032a0
        /*0660*/ 	.word	0x000000ff
        /*0664*/ 	.word	0x00000130
        /*0668*/ 	.short	0x010a
        /*066a*/ 	.byte	0x05
	.zero		1


	//   ....[84]....
        /*066c*/ 	.word	0x00003330
        /*0670*/ 	.word	0x000000ff
        /*0674*/ 	.word	0x00000130
        /*0678*/ 	.short	0x0106
        /*067a*/ 	.byte	0x04
	.zero		1


	//   ....[85]....
        /*067c*/ 	.word	0x00003370
        /*0680*/ 	.word	0x00000000
        /*0684*/ 	.word	0x00000130
        /*0688*/ 	.short	0x010a
        /*068a*/ 	.byte	0xff
	.zero		1


	//   ....[86]....
        /*068c*/ 	.word	0x000035b0
        /*0690*/ 	.word	0x000000ff
        /*0694*/ 	.word	0x00000008
        /*0698*/ 	.short	0x010a
        /*069a*/ 	.byte	0x06
	.zero		1


	//   ....[87]....
        /*069c*/ 	.word	0x000035d0
        /*06a0*/ 	.word	0x000000ff
        /*06a4*/ 	.word	0x00000008
        /*06a8*/ 	.short	0x010a
        /*06aa*/ 	.byte	0x06
	.zero		1


	//   ....[88]....
        /*06ac*/ 	.word	0x00003760
        /*06b0*/ 	.word	0x000000ff
        /*06b4*/ 	.word	0x00000008
        /*06b8*/ 	.short	0x010a
        /*06ba*/ 	.byte	0x06
	.zero		1


	//   ....[89]....
        /*06bc*/ 	.word	0x00003780
        /*06c0*/ 	.word	0x000000ff
        /*06c4*/ 	.word	0x00000008
        /*06c8*/ 	.short	0x010a
        /*06ca*/ 	.byte	0x06
	.zero		1


	//   ....[90]....
        /*06cc*/ 	.word	0x00003840
        /*06d0*/ 	.word	0x000000ff
        /*06d4*/ 	.word	0x00000000
        /*06d8*/ 	.short	0x0101
        /*06da*/ 	.byte	0x07
	.zero		1


	//   ....[91]....
        /*06dc*/ 	.word	0x00003b80
        /*06e0*/ 	.word	0x00000000
        /*06e4*/ 	.word	0x00000120
        /*06e8*/ 	.short	0x010a
        /*06ea*/ 	.byte	0xff
	.zero		1


	//   ....[92]....
        /*06ec*/ 	.word	0x00003c40
        /*06f0*/ 	.word	0x00000000
        /*06f4*/ 	.word	0x00000000
        /*06f8*/ 	.short	0x0101
        /*06fa*/ 	.byte	0xff
	.zero		1


	//   ....[93]....
        /*06fc*/ 	.word	0x00003d00
        /*0700*/ 	.word	0x000000ff
        /*0704*/ 	.word	0x00000000
        /*0708*/ 	.short	0x010a
        /*070a*/ 	.byte	0x08
	.zero		1


	//   ....[94]....
        /*070c*/ 	.word	0x00003d10
        /*0710*/ 	.word	0x000000ff
        /*0714*/ 	.word	0x00000160
        /*0718*/ 	.short	0x010a
        /*071a*/ 	.byte	0x09
	.zero		1


	//   ....[95]....
        /*071c*/ 	.word	0x00003dc0
        /*0720*/ 	.word	0x000000ff
        /*0724*/ 	.word	0x00000000
        /*0728*/ 	.short	0x010a
        /*072a*/ 	.byte	0x08
	.zero		1


	//   ....[96]....
        /*072c*/ 	.word	0x00003ef0
        /*0730*/ 	.word	0x000000ff
        /*0734*/ 	.word	0x00000000
        /*0738*/ 	.short	0x010a
        /*073a*/ 	.byte	0x1e
	.zero		1


	//   ....[97]....
        /*073c*/ 	.word	0x000041f0
        /*0740*/ 	.word	0x000000ff
        /*0744*/ 	.word	0x00000000
        /*0748*/ 	.short	0x010a
        /*074a*/ 	.byte	0x08
	.zero		1


	//   ....[98]....
        /*074c*/ 	.word	0x00004280
        /*0750*/ 	.word	0x000000ff
        /*0754*/ 	.word	0x00000000
        /*0758*/ 	.short	0x010a
        /*075a*/ 	.byte	0x08
	.zero		1


	//   ....[99]....
        /*075c*/ 	.word	0x00004310
        /*0760*/ 	.word	0x000000ff
        /*0764*/ 	.word	0x00000000
        /*0768*/ 	.short	0x010a
        /*076a*/ 	.byte	0x08
	.zero		1


	//   ....[100]....
        /*076c*/ 	.word	0x000043b0
        /*0770*/ 	.word	0x00000000
        /*0774*/ 	.word	0x00000000
        /*0778*/ 	.short	0x010a
        /*077a*/ 	.byte	0xff
	.zero		1


	//   ....[101]....
        /*077c*/ 	.word	0x000043f0
        /*0780*/ 	.word	0x00000000
        /*0784*/ 	.word	0x00000000
        /*0788*/ 	.short	0x010a
        /*078a*/ 	.byte	0xff
	.zero		1


	//   ....[102]....
        /*078c*/ 	.word	0x00004460
        /*0790*/ 	.word	0x000000ff
        /*0794*/ 	.word	0x00000000
        /*0798*/ 	.short	0x0101
        /*079a*/ 	.byte	0x05
	.zero		1


	//   ....[103]....
        /*079c*/ 	.word	0x000044a0
        /*07a0*/ 	.word	0x000000ff
        /*07a4*/ 	.word	0x000001a0
        /*07a8*/ 	.short	0x010a
        /*07aa*/ 	.byte	0x07
	.zero		1


	//   ....[104]....
        /*07ac*/ 	.word	0x000044f0
        /*07b0*/ 	.word	0x000000ff
        /*07b4*/ 	.word	0x00000000
        /*07b8*/ 	.short	0x0101
        /*07ba*/ 	.byte	0x05
	.zero		1


	//   ....[105]....
        /*07bc*/ 	.word	0x00004930
        /*07c0*/ 	.word	0x00000000
        /*07c4*/ 	.word	0x00000120
        /*07c8*/ 	.short	0x010a
        /*07ca*/ 	.byte	0xff
	.zero		1


	//   ....[106]....
        /*07cc*/ 	.word	0x000049f0
        /*07d0*/ 	.word	0x00000000
        /*07d4*/ 	.word	0x00000000
        /*07d8*/ 	.short	0x0101
        /*07da*/ 	.byte	0xff
	.zero		1


	//   ....[107]....
        /*07dc*/ 	.word	0x00004d10
        /*07e0*/ 	.word	0x000000ff
        /*07e4*/ 	.word	0x00000118
        /*07e8*/ 	.short	0x010a
        /*07ea*/ 	.byte	0x06
	.zero		1


	//   ....[108]....
        /*07ec*/ 	.word	0x00004f00
        /*07f0*/ 	.word	0x000000ff
        /*07f4*/ 	.word	0x000000f0
        /*07f8*/ 	.short	0x010a
        /*07fa*/ 	.byte	0x06
	.zero		1


	//   ....[109]....
        /*07fc*/ 	.word	0x000050f0
        /*0800*/ 	.word	0x000000ff
        /*0804*/ 	.word	0x000000d0
        /*0808*/ 	.short	0x010b
        /*080a*/ 	.byte	0x06
	.zero		1


	//   ....[110]....
        /*080c*/ 	.word	0x00005100
        /*0810*/ 	.word	0x000000ff
        /*0814*/ 	.word	0x00000000
        /*0818*/ 	.short	0x0101
        /*081a*/ 	.byte	0x0e
	.zero		1


	//   ....[111]....
        /*081c*/ 	.word	0x00005110
        /*0820*/ 	.word	0x000000ff
        /*0824*/ 	.word	0x000000f8
        /*0828*/ 	.short	0x010a
        /*082a*/ 	.byte	0x06
	.zero		1


	//   ....[112]....
        /*082c*/ 	.word	0x000052d0
        /*0830*/ 	.word	0x000000ff
        /*0834*/ 	.word	0x000000d8
        /*0838*/ 	.short	0x010b
        /*083a*/ 	.byte	0x06
	.zero		1


	//   ....[113]....
        /*083c*/ 	.word	0x000052e0
        /*0840*/ 	.word	0x000000ff
        /*0844*/ 	.word	0x00000000
        /*0848*/ 	.short	0x0101
        /*084a*/ 	.byte	0x0e
	.zero		1


	//   ....[114]....
        /*084c*/ 	.word	0x000052f0
        /*0850*/ 	.word	0x000000ff
        /*0854*/ 	.word	0x00000100
        /*0858*/ 	.short	0x010a
        /*085a*/ 	.byte	0x06
	.zero		1


	//   ....[115]....
        /*085c*/ 	.word	0x000054e0
        /*0860*/ 	.word	0x000000ff
        /*0864*/ 	.word	0x000000e0
        /*0868*/ 	.short	0x010b
        /*086a*/ 	.byte	0x06
	.zero		1


	//   ....[116]....
        /*086c*/ 	.word	0x00005550
        /*0870*/ 	.word	0x000000ff
        /*0874*/ 	.word	0x00000000
        /*0878*/ 	.short	0x0101
        /*087a*/ 	.byte	0x0e
	.zero		1


	//   ....[117]....
        /*087c*/ 	.word	0x00005560
        /*0880*/ 	.word	0x000000ff
        /*0884*/ 	.word	0x00000108
        /*0888*/ 	.short	0x010a
        /*088a*/ 	.byte	0x06
	.zero		1


	//   ....[118]....
        /*088c*/ 	.word	0x00005810
        /*0890*/ 	.word	0x000000ff
        /*0894*/ 	.word	0x000000e8
        /*0898*/ 	.short	0x010b
        /*089a*/ 	.byte	0x06
	.zero		1


	//   ....[119]....
        /*089c*/ 	.word	0x00005830
        /*08a0*/ 	.word	0x000000ff
        /*08a4*/ 	.word	0x00000000
        /*08a8*/ 	.short	0x0101
        /*08aa*/ 	.byte	0x07
	.zero		1


	//   ....[120]....
        /*08ac*/ 	.word	0x00005860
        /*08b0*/ 	.word	0x000000ff
        /*08b4*/ 	.word	0x000000f0
        /*08b8*/ 	.short	0x010a
        /*08ba*/ 	.byte	0x06
	.zero		1


	//   ....[121]....
        /*08bc*/ 	.word	0x00005880
        /*08c0*/ 	.word	0x000000ff
        /*08c4*/ 	.word	0x000000f8
        /*08c8*/ 	.short	0x010a
        /*08ca*/ 	.byte	0x06
	.zero		1


	//   ....[122]....
        /*08cc*/ 	.word	0x000058a0
        /*08d0*/ 	.word	0x000000ff
        /*08d4*/ 	.word	0x00000100
        /*08d8*/ 	.short	0x010a
        /*08da*/ 	.byte	0x06
	.zero		1


	//   ....[123]....
        /*08dc*/ 	.word	0x000058e0
        /*08e0*/ 	.word	0x00000000
        /*08e4*/ 	.word	0x00000108
        /*08e8*/ 	.short	0x010a
        /*08ea*/ 	.byte	0xff
	.zero		1


	//   ....[124]....
        /*08ec*/ 	.word	0x00005c80
        /*08f0*/ 	.word	0x00000000
        /*08f4*/ 	.word	0x00000120
        /*08f8*/ 	.short	0x010a
        /*08fa*/ 	.byte	0xff
	.zero		1


	//   ....[125]....
        /*08fc*/ 	.word	0x00005d90
        /*0900*/ 	.word	0x00000000
        /*0904*/ 	.word	0x00000000
        /*0908*/ 	.short	0x0101
        /*090a*/ 	.byte	0xff
	.zero		1


	//   ....[126]....
        /*090c*/ 	.word	0x00006810
        /*0910*/ 	.word	0x000000ff
        /*0914*/ 	.word	0x000000d0
        /*0918*/ 	.short	0x010a
        /*091a*/ 	.byte	0x2f
	.zero		1


	//   ....[127]....
        /*091c*/ 	.word	0x00006910
        /*0920*/ 	.word	0x00000053
        /*0924*/ 	.word	0x00000140
        /*0928*/ 	.short	0x010a
        /*092a*/ 	.byte	0xff
	.zero		1


	//   ....[128]....
        /*092c*/ 	.word	0x00006a50
        /*0930*/ 	.word	0x000000ff
        /*0934*/ 	.word	0x000000d0
        /*0938*/ 	.short	0x010a
        /*093a*/ 	.byte	0x2f
	.zero		1


	//   ....[129]....
        /*093c*/ 	.word	0x00006b20
        /*0940*/ 	.word	0x00000053
        /*0944*/ 	.word	0x00000140
        /*0948*/ 	.short	0x010a
        /*094a*/ 	.byte	0xff
	.zero		1


	//   ....[130]....
        /*094c*/ 	.word	0x000072d0
        /*0950*/ 	.word	0x00000000
        /*0954*/ 	.word	0x00000000
        /*0958*/ 	.short	0x0101
        /*095a*/ 	.byte	0xff
	.zero		1


	//   ....[131]....
        /*095c*/ 	.word	0x000072e0
        /*0960*/ 	.word	0x00000003
        /*0964*/ 	.word	0x000000d0
        /*0968*/ 	.short	0x010a
        /*096a*/ 	.byte	0xff
	.zero		1


	//   ....[132]....
        /*096c*/ 	.word	0x000073a0
        /*0970*/ 	.word	0x00000003
        /*0974*/ 	.word	0x000000d0
        /*0978*/ 	.short	0x010a
        /*097a*/ 	.byte	0xff
	.zero		1


	//   ....[133]....
        /*097c*/ 	.word	0x00007b90
        /*0980*/ 	.word	0x00000000
        /*0984*/ 	.word	0x00000000
        /*0988*/ 	.short	0x0101
        /*098a*/ 	.byte	0xff
	.zero		1


	//   ....[134]....
        /*098c*/ 	.word	0x00007bb0
        /*0990*/ 	.word	0x00000003
        /*0994*/ 	.word	0x000000d0
        /*0998*/ 	.short	0x010a
        /*099a*/ 	.byte	0xff
	.zero		1


	//   ....[135]....
        /*099c*/ 	.word	0x00007c60
        /*09a0*/ 	.word	0x00000003
        /*09a4*/ 	.word	0x000000d0
        /*09a8*/ 	.short	0x010a
        /*09aa*/ 	.byte	0xff
	.zero		1


	//   ....[136]....
        /*09ac*/ 	.word	0x00008450
        /*09b0*/ 	.word	0x00000000
        /*09b4*/ 	.word	0x00000000
        /*09b8*/ 	.short	0x0101
        /*09ba*/ 	.byte	0xff
	.zero		1


	//   ....[137]....
        /*09bc*/ 	.word	0x00008470
        /*09c0*/ 	.word	0x00000004
        /*09c4*/ 	.word	0x000000d0
        /*09c8*/ 	.short	0x010a
        /*09ca*/ 	.byte	0xff
	.zero		1


	//   ....[138]....
        /*09cc*/ 	.word	0x00008520
        /*09d0*/ 	.word	0x00000004
        /*09d4*/ 	.word	0x000000d0
        /*09d8*/ 	.short	0x010a
        /*09da*/ 	.byte	0xff
	.zero		1


	//   ....[139]....
        /*09dc*/ 	.word	0x00008830
        /*09e0*/ 	.word	0x00000053
        /*09e4*/ 	.word	0x00000000
        /*09e8*/ 	.short	0x0101
        /*09ea*/ 	.byte	0xff
	.zero		1


	//   ....[140]....
        /*09ec*/ 	.word	0x00008d60
        /*09f0*/ 	.word	0x00000000
        /*09f4*/ 	.word	0x00000000
        /*09f8*/ 	.short	0x0101
        /*09fa*/ 	.byte	0xff
	.zero		1


	//   ....[141]....
        /*09fc*/ 	.word	0x00008ff0
        /*0a00*/ 	.word	0x000000ff
        /*0a04*/ 	.word	0x00000000
        /*0a08*/ 	.short	0x0101
        /*0a0a*/ 	.byte	0x04
	.zero		1


	//   ....[142]....
        /*0a0c*/ 	.word	0x00009010
        /*0a10*/ 	.word	0x00000002
        /*0a14*/ 	.word	0x00000190
        /*0a18*/ 	.short	0x010a
        /*0a1a*/ 	.byte	0xff
	.zero		1


	//   ....[143]....
        /*0a1c*/ 	.word	0x00009070
        /*0a20*/ 	.word	0x00000002
        /*0a24*/ 	.word	0x00000068
        /*0a28*/ 	.short	0x010a
        /*0a2a*/ 	.byte	0xff
	.zero		1


	//   ....[144]....
        /*0a2c*/ 	.word	0x000090d0
        /*0a30*/ 	.word	0x00000002
        /*0a34*/ 	.word	0x00000068
        /*0a38*/ 	.short	0x010a
        /*0a3a*/ 	.byte	0xff
	.zero		1


	//   ....[145]....
        /*0a3c*/ 	.word	0x00009120
        /*0a40*/ 	.word	0x00000002
        /*0a44*/ 	.word	0x00000120
        /*0a48*/ 	.short	0x010a
        /*0a4a*/ 	.byte	0xff
	.zero		1


	//   ....[146]....
        /*0a4c*/ 	.word	0x00009180
        /*0a50*/ 	.word	0x00000000
        /*0a54*/ 	.word	0x00000000
        /*0a58*/ 	.short	0x010a
        /*0a5a*/ 	.byte	0xff
	.zero		1


	//   ....[147]....
        /*0a5c*/ 	.word	0x000091e0
        /*0a60*/ 	.word	0x00000000
        /*0a64*/ 	.word	0x00000000
        /*0a68*/ 	.short	0x010a
        /*0a6a*/ 	.byte	0xff
	.zero		1


	//   ....[148]....
        /*0a6c*/ 	.word	0x00009240
        /*0a70*/ 	.word	0x00000000
        /*0a74*/ 	.word	0x00000000
        /*0a78*/ 	.short	0x010a
        /*0a7a*/ 	.byte	0xff
	.zero		1


	//   ....[149]....
        /*0a7c*/ 	.word	0x000092a0
        /*0a80*/ 	.word	0x00000000
        /*0a84*/ 	.word	0x00000000
        /*0a88*/ 	.short	0x010a
        /*0a8a*/ 	.byte	0xff
	.zero		1


	//   ....[150]....
        /*0a8c*/ 	.word	0x00009300
        /*0a90*/ 	.word	0x00000000
        /*0a94*/ 	.word	0x00000000
        /*0a98*/ 	.short	0x010a
        /*0a9a*/ 	.byte	0xff
	.zero		1


	//   ....[151]....
        /*0a9c*/ 	.word	0x00009360
        /*0aa0*/ 	.word	0x00000000
        /*0aa4*/ 	.word	0x00000000
        /*0aa8*/ 	.short	0x010a
        /*0aaa*/ 	.byte	0xff
	.zero		1


	//   ....[152]....
        /*0aac*/ 	.word	0x000093c0
        /*0ab0*/ 	.word	0x00000000
        /*0ab4*/ 	.word	0x00000000
        /*0ab8*/ 	.short	0x010a
        /*0aba*/ 	.byte	0xff
	.zero		1


	//   ....[153]....
        /*0abc*/ 	.word	0x00009420
        /*0ac0*/ 	.word	0x00000000
        /*0ac4*/ 	.word	0x00000000
        /*0ac8*/ 	.short	0x010a
        /*0aca*/ 	.byte	0xff
	.zero		1


	//   ....[154]....
        /*0acc*/ 	.word	0x00009480
        /*0ad0*/ 	.word	0x00000000
        /*0ad4*/ 	.word	0x00000000
        /*0ad8*/ 	.short	0x010a
        /*0ada*/ 	.byte	0xff
	.zero		1


	//   ....[155]....
        /*0adc*/ 	.word	0x000094e0
        /*0ae0*/ 	.word	0x00000000
        /*0ae4*/ 	.word	0x00000000
        /*0ae8*/ 	.short	0x010a
        /*0aea*/ 	.byte	0xff
	.zero		1


	//   ....[156]....
        /*0aec*/ 	.word	0x00009540
        /*0af0*/ 	.word	0x00000000
        /*0af4*/ 	.word	0x00000000
        /*0af8*/ 	.short	0x010a
        /*0afa*/ 	.byte	0xff
	.zero		1


	//   ....[157]....
        /*0afc*/ 	.word	0x000095a0
        /*0b00*/ 	.word	0x00000000
        /*0b04*/ 	.word	0x00000000
        /*0b08*/ 	.short	0x010a
        /*0b0a*/ 	.byte	0xff
	.zero		1


	//   ....[158]....
        /*0b0c*/ 	.word	0x000095f0
        /*0b10*/ 	.word	0x00000002
        /*0b14*/ 	.word	0x00000180
        /*0b18*/ 	.short	0x010a
        /*0b1a*/ 	.byte	0xff
	.zero		1


	//   ....[159]....
        /*0b1c*/ 	.word	0x00009650
        /*0b20*/ 	.word	0x00000002
        /*0b24*/ 	.word	0x00000130
        /*0b28*/ 	.short	0x010a
        /*0b2a*/ 	.byte	0xff
	.zero		1


	//   ....[160]....
        /*0b2c*/ 	.word	0x000096a0
        /*0b30*/ 	.word	0x00000002
        /*0b34*/ 	.word	0x00000120
        /*0b38*/ 	.short	0x010a
        /*0b3a*/ 	.byte	0xff
	.zero		1


	//   ....[161]....
        /*0b3c*/ 	.word	0x00009700
        /*0b40*/ 	.word	0x00000000
        /*0b44*/ 	.word	0x00000130
        /*0b48*/ 	.short	0x010a
        /*0b4a*/ 	.byte	0xff
	.zero		1


	//   ....[162]....
        /*0b4c*/ 	.word	0x00009760
        /*0b50*/ 	.word	0x00000003
        /*0b54*/ 	.word	0x00000008
        /*0b58*/ 	.short	0x010a
        /*0b5a*/ 	.byte	0xff
	.zero		1


	//   ....[163]....
        /*0b5c*/ 	.word	0x00009840
        /*0b60*/ 	.word	0x00000000
        /*0b64*/ 	.word	0x00000008
        /*0b68*/ 	.short	0x010a
        /*0b6a*/ 	.byte	0xff
	.zero		1


	//   ....[164]....
        /*0b6c*/ 	.word	0x00009890
        /*0b70*/ 	.word	0x00000000
        /*0b74*/ 	.word	0x00000120
        /*0b78*/ 	.short	0x010a
        /*0b7a*/ 	.byte	0xff
	.zero		1


	//   ....[165]....
        /*0b7c*/ 	.word	0x000098f0
        /*0b80*/ 	.word	0x00000000
        /*0b84*/ 	.word	0x00000160
        /*0b88*/ 	.short	0x010a
        /*0b8a*/ 	.byte	0xff
	.zero		1


	//   ....[166]....
        /*0b8c*/ 	.word	0x00009950
        /*0b90*/ 	.word	0x00000000
        /*0b94*/ 	.word	0x00000000
        /*0b98*/ 	.short	0x010a
        /*0b9a*/ 	.byte	0xff
	.zero		1


	//   ....[167]....
        /*0b9c*/ 	.word	0x000099b0
        /*0ba0*/ 	.word	0x00000000
        /*0ba4*/ 	.word	0x00000000
        /*0ba8*/ 	.short	0x010a
        /*0baa*/ 	.byte	0xff
	.zero		1


	//   ....[168]....
        /*0bac*/ 	.word	0x00009a10
        /*0bb0*/ 	.word	0x00000000
        /*0bb4*/ 	.word	0x00000000
        /*0bb8*/ 	.short	0x010a
        /*0bba*/ 	.byte	0xff
	.zero		1


	//   ....[169]....
        /*0bbc*/ 	.word	0x00009a70
        /*0bc0*/ 	.word	0x00000000
        /*0bc4*/ 	.word	0x00000000
        /*0bc8*/ 	.short	0x010a
        /*0bca*/ 	.byte	0xff
	.zero		1


	//   ....[170]....
        /*0bcc*/ 	.word	0x00009ad0
        /*0bd0*/ 	.word	0x00000000
        /*0bd4*/ 	.word	0x000001a0
        /*0bd8*/ 	.short	0x010a
        /*0bda*/ 	.byte	0xff
	.zero		1


	//   ....[171]....
        /*0bdc*/ 	.word	0x00009b20
        /*0be0*/ 	.word	0x00000000
        /*0be4*/ 	.word	0x00000120
        /*0be8*/ 	.short	0x010a
        /*0bea*/ 	.byte	0xff
	.zero		1


	//   ....[172]....
        /*0bec*/ 	.word	0x00009b80
        /*0bf0*/ 	.word	0x00000000
        /*0bf4*/ 	.word	0x00000118
        /*0bf8*/ 	.short	0x010a
        /*0bfa*/ 	.byte	0xff
	.zero		1


	//   ....[173]....
        /*0bfc*/ 	.word	0x00009be0
        /*0c00*/ 	.word	0x00000000
        /*0c04*/ 	.word	0x000000f0
        /*0c08*/ 	.short	0x010a
        /*0c0a*/ 	.byte	0xff
	.zero		1


	//   ....[174]....
        /*0c0c*/ 	.word	0x00009c40
        /*0c10*/ 	.word	0x00000000
        /*0c14*/ 	.word	0x000000f8
        /*0c18*/ 	.short	0x010a
        /*0c1a*/ 	.byte	0xff
	.zero		1


	//   ....[175]....
        /*0c1c*/ 	.word	0x00009ca0
        /*0c20*/ 	.word	0x00000000
        /*0c24*/ 	.word	0x00000100
        /*0c28*/ 	.short	0x010a
        /*0c2a*/ 	.byte	0xff
	.zero		1


	//   ....[176]....
        /*0c2c*/ 	.word	0x00009d00
        /*0c30*/ 	.word	0x00000000
        /*0c34*/ 	.word	0x00000108
        /*0c38*/ 	.short	0x010a
        /*0c3a*/ 	.byte	0xff
	.zero		1


	//   ....[177]....
        /*0c3c*/ 	.word	0x00009d60
        /*0c40*/ 	.word	0x00000000
        /*0c44*/ 	.word	0x000000f0
        /*0c48*/ 	.short	0x010a
        /*0c4a*/ 	.byte	0xff
	.zero		1


	//   ....[178]....
        /*0c4c*/ 	.word	0x00009dc0
        /*0c50*/ 	.word	0x00000000
        /*0c54*/ 	.word	0x000000f8
        /*0c58*/ 	.short	0x010a
        /*0c5a*/ 	.byte	0xff
	.zero		1


	//   ....[179]....
        /*0c5c*/ 	.word	0x00009e20
        /*0c60*/ 	.word	0x00000000
        /*0c64*/ 	.word	0x00000100
        /*0c68*/ 	.short	0x010a
        /*0c6a*/ 	.byte	0xff
	.zero		1


	//   ....[180]....
        /*0c6c*/ 	.word	0x00009e70
        /*0c70*/ 	.word	0x00000000
        /*0c74*/ 	.word	0x00000120
        /*0c78*/ 	.short	0x010a
        /*0c7a*/ 	.byte	0xff
	.zero		1


	//   ....[181]....
        /*0c7c*/ 	.word	0x00009ed0
        /*0c80*/ 	.word	0x00000003
        /*0c84*/ 	.word	0x000000d0
        /*0c88*/ 	.short	0x010a
        /*0c8a*/ 	.byte	0xff
	.zero		1


	//   ....[182]....
        /*0c8c*/ 	.word	0x00009f20
        /*0c90*/ 	.word	0x00000053
        /*0c94*/ 	.word	0x00000140
        /*0c98*/ 	.short	0x010a
        /*0c9a*/ 	.byte	0xff
	.zero		1


	//   ....[183]....
        /*0c9c*/ 	.word	0x00009f70
        /*0ca0*/ 	.word	0x00000003
        /*0ca4*/ 	.word	0x000000d0
        /*0ca8*/ 	.short	0x010a
        /*0caa*/ 	.byte	0xff
	.zero		1


	//   ....[184]....
        /*0cac*/ 	.word	0x00009fc0
        /*0cb0*/ 	.word	0x00000003
        /*0cb4*/ 	.word	0x000000d0
        /*0cb8*/ 	.short	0x010a
        /*0cba*/ 	.byte	0xff
	.zero		1


	//   ....[185]....
        /*0cbc*/ 	.word	0x0000a010
        /*0cc0*/ 	.word	0x00000004
        /*0cc4*/ 	.word	0x000000d0
        /*0cc8*/ 	.short	0x010a
        /*0cca*/ 	.byte	0xff
	.zero		1


	//----- nvinfo : EIATTR_NUM_MBARRIERS
	.align		4
.L_47:
        /*0ccc*/ 	.byte	0x03, 0x38
        /*0cce*/ 	.short	0x0035


	//----- nvinfo : EIATTR_EXIT_INSTR_OFFSETS
	.align		4
        /*0cd0*/ 	.byte	0x04, 0x1c
        /*0cd2*/ 	.short	(.L_49 - .L_48)


	//   ....[0]....
.L_48:
        /*0cd4*/ 	.word	0x00002e50


	//   ....[1]....
        /*0cd8*/ 	.word	0x00003340


	//   ....[2]....
        /*0cdc*/ 	.word	0x000033a0


	//   ....[3]....
        /*0ce0*/ 	.word	0x00004720


	//   ....[4]....
        /*0ce4*/ 	.word	0x00005910


	//   ....[5]....
        /*0ce8*/ 	.word	0x00005950


	//   ....[6]....
        /*0cec*/ 	.word	0x00008ef0


	//   ....[7]....
        /*0cf0*/ 	.word	0x00008f60


	//   ....[8]....
        /*0cf4*/ 	.word	0x00008f90


	//   ....[9]....
        /*0cf8*/ 	.word	0x00009000


	//----- nvinfo : EIATTR_MAX_THREADS
	.align		4
.L_49:
        /*0cfc*/ 	.byte	0x04, 0x05
        /*0cfe*/ 	.short	(.L_51 - .L_50)
.L_50:
        /*0d00*/ 	.word	0x00000100
        /*0d04*/ 	.word	0x00000001
        /*0d08*/ 	.word	0x00000001


	//----- nvinfo : EIATTR_CRS_STACK_SIZE
	.align		4
.L_51:
        /*0d0c*/ 	.byte	0x04, 0x1e
        /*0d0e*/ 	.short	(.L_53 - .L_52)
.L_52:
        /*0d10*/ 	.word	0x00000000


	//----- nvinfo : EIATTR_CBANK_PARAM_SIZE
	.align		4
.L_53:
        /*0d14*/ 	.byte	0x03, 0x19
        /*0d16*/ 	.short	0x0800


	//----- nvinfo : EIATTR_PARAM_CBANK
	.align		4
        /*0d18*/ 	.byte	0x04, 0x0a
        /*0d1a*/ 	.short	(.L_55 - .L_54)
	.align		4
.L_54:
        /*0d1c*/ 	.word	index@(.nv.constant0._ZN7cutlass13device_kernelINS_4gemm6kernel13GemmUniversalIN4cute5tupleIJiiiiEEENS1_10collective13CollectiveMmaINS1_35MainloopSm100TmaUmmaWarpSpecializedILi13ELi2ELi4ENS5_IJNS4_1CILi2EEENSA_ILi1EEESC_EEEEENS5_IJNSA_ILi128EEESF_NSA_ILi64EEEEEENS_10bfloat16_tENS5_IJlSC_lEEESI_SJ_NS4_8TiledMMAINS4_8MMA_AtomIJNS4_26SM100_MMA_F16BF16_2x1SM_SSISI_SI_fLi128ELi128ELNS4_4UMMA5MajorE0ELSO_0ELNSN_7ScaleInE0ELSP_0EEEEEENS4_6LayoutINS5_IJSC_SC_SC_EEENS5_IJNSA_ILi0EEESU_SU_EEEEENS5_IJNS4_10UnderscoreESX_SX_EEEEENS4_18SM100_TMA_2SM_LOADENS4_14ComposedLayoutINS4_7SwizzleILi3ELi4ELi3EEENS4_18smem_ptr_flag_bitsILi16EEENSS_INS5_IJNSA_ILi8EEESG_EEENS5_IJSG_SC_EEEEEEEvNS4_8identityES10_S1A_vS1B_EENS_8epilogue10collective18CollectiveEpilogueINS1D_23Sm100TmaWarpSpecializedILi4ELi2ELi16ELb1ELb0EEEJNS5_IJSG_SF_SG_EEENS5_IJNSS_ISG_SC_EENSS_INS5_IJNSA_ILi16EEESB_EEENS5_IJSC_SG_EEEEEEEESI_SJ_SI_SJ_NS1D_6fusion15FusionCallbacksIS1H_NS1P_17LinCombPerRowBiasISI_fSI_SI_fLi8ELNS_15FloatRoundStyleE2EEES1I_S1O_JEEENS4_5SM1004TMEM4LOAD26SM100_TMEM_LOAD_32dp32b16xENS4_13SM90_TMA_LOADENS11_INS12_ILi1ELi4ELi3EEES15_NSS_INS5_IJS16_S1K_EEENS5_IJS1K_SC_EEEEEEENS4_39AutoVectorizingCopyWithAssumedAlignmentILi128EEENS4_14SM90_TMA_STOREES24_S26_S26_EEEvvEEEEvNT_6ParamsE)
        /*0d20*/ 	.short	0x0380
        /*0d22*/ 	.short	0x0800


	//----- nvinfo : EIATTR_SW_WAR
	.align		4
.L_55:
        /*0d24*/ 	.byte	0x04, 0x36
        /*0d26*/ 	.short	(.L_57 - .L_56)
.L_56:
        /*0d28*/ 	.word	0x00000008
.L_57:


//--------------------- .nv.callgraph             --------------------------
	.section	.nv.callgraph,"",@"SHT_CUDA_CALLGRAPH"
	.align	4
	.sectionentsize	8
	.align		4
        /*0000*/ 	.word	0x00000000
	.align		4
        /*0004*/ 	.word	0xffffffff
	.align		4
        /*0008*/ 	.word	index@(_ZN7cutlass13device_kernelINS_4gemm6kernel13GemmUniversalIN4cute5tupleIJiiiiEEENS1_10collective13CollectiveMmaINS1_35MainloopSm100TmaUmmaWarpSpecializedILi13ELi2ELi4ENS5_IJNS4_1CILi2EEENSA_ILi1EEESC_EEEEENS5_IJNSA_ILi128EEESF_NSA_ILi64EEEEEENS_10bfloat16_tENS5_IJlSC_lEEESI_SJ_NS4_8TiledMMAINS4_8MMA_AtomIJNS4_26SM100_MMA_F16BF16_2x1SM_SSISI_SI_fLi128ELi128ELNS4_4UMMA5MajorE0ELSO_0ELNSN_7ScaleInE0ELSP_0EEEEEENS4_6LayoutINS5_IJSC_SC_SC_EEENS5_IJNSA_ILi0EEESU_SU_EEEEENS5_IJNS4_10UnderscoreESX_SX_EEEEENS4_18SM100_TMA_2SM_LOADENS4_14ComposedLayoutINS4_7SwizzleILi3ELi4ELi3EEENS4_18smem_ptr_flag_bitsILi16EEENSS_INS5_IJNSA_ILi8EEESG_EEENS5_IJSG_SC_EEEEEEEvNS4_8identityES10_S1A_vS1B_EENS_8epilogue10collective18CollectiveEpilogueINS1D_23Sm100TmaWarpSpecializedILi4ELi2ELi16ELb1ELb0EEEJNS5_IJSG_SF_SG_EEENS5_IJNSS_ISG_SC_EENSS_INS5_IJNSA_ILi16EEESB_EEENS5_IJSC_SG_EEEEEEEESI_SJ_SI_SJ_NS1D_6fusion15FusionCallbacksIS1H_NS1P_17LinCombPerRowBiasISI_fSI_SI_fLi8ELNS_15FloatRoundStyleE2EEES1I_S1O_JEEENS4_5SM1004TMEM4LOAD26SM100_TMEM_LOAD_32dp32b16xENS4_13SM90_TMA_LOADENS11_INS12_ILi1ELi4ELi3EEES15_NSS_INS5_IJS16_S1K_EEENS5_IJS1K_SC_EEEEEEENS4_39AutoVectorizingCopyWithAssumedAlignmentILi128EEENS4_14SM90_TMA_STOREES24_S26_S26_EEEvvEEEEvNT_6ParamsE)
	.align		4
        /*000c*/ 	.word	index@(__assertfail)
	.align		4
        /*0010*/ 	.word	0x00000000
	.align		4
        /*0014*/ 	.word	0xfffffffe
	.align		4
        /*0018*/ 	.word	0x00000000
	.align		4
        /*001c*/ 	.word	0xfffffffd
	.align		4
        /*0020*/ 	.word	0x00000000
	.align		4
        /*0024*/ 	.word	0xfffffffc


//--------------------- .nv.constant4             --------------------------
	.section	.nv.constant4,"a",@progbits
	.align	8
	.align		8
.nv.constant4:
        /*0000*/ 	.dword	__assertfail
	.align		8
        /*0008*/ 	.dword	__unnamed_1
	.align		8
        /*0010*/ 	.dword	__unnamed_2
	.align		8
        /*0018*/ 	.dword	_ZN39_INTERNAL_6d76b999_4_k_cu_64feea83_29494cuda3std3__45__cpo5beginE
	.align		8
        /*0020*/ 	.dword	_ZN39_INTERNAL_6d76b999_4_k_cu_64feea83_29494cuda3std3__45__cpo3endE
	.align		8
        /*0028*/ 	.dword	_ZN39_INTERNAL_6d76b999_4_k_cu_64feea83_29494cuda3std3__45__cpo6cbeginE
	.align		8
        /*0030*/ 	.dword	_ZN39_INTERNAL_6d76b999_4_k_cu_64feea83_29494cuda3std3__45__cpo4cendE
	.align		8
        /*0038*/ 	.dword	_ZN39_INTERNAL_6d76b999_4_k_cu_64feea83_29494cuda3std3__441_GLOBAL__N__6d76b999_4_k_cu_64feea83_29496ignoreE
	.align		8
        /*0040*/ 	.dword	_ZN39_INTERNAL_6d76b999_4_k_cu_64feea83_29494cuda3std3__419piecewise_constructE
	.align		8
        /*0048*/ 	.dword	_ZN39_INTERNAL_6d76b999_4_k_cu_64feea83_29494cuda3std3__48in_placeE
	.align		8
        /*0050*/ 	.dword	_ZN39_INTERNAL_6d76b999_4_k_cu_64feea83_29494cuda3std6ranges3__45__cpo4swapE
	.align		8
        /*0058*/ 	.dword	_ZN39_INTERNAL_6d76b999_4_k_cu_64feea83_29494cuda3std6ranges3__45__cpo9iter_moveE
	.align		8
        /*0060*/ 	.dword	_ZN39_INTERNAL_6d76b999_4_k_cu_64feea83_29494cute7productE
	.align		8
        /*0068*/ 	.dword	_ZN39_INTERNAL_6d76b999_4_k_cu_64feea83_29494cute1_E
	.align		8
        /*0070*/ 	.dword	$str$25
	.align		8
        /*0078*/ 	.dword	$str$26
	.align		8
        /*0080*/ 	.dword	$str$27
	.align		8
        /*0088*/ 	.dword	$str$28


//--------------------- .text._ZN7cutlass13device_kernelINS_4gemm6kernel13GemmUniversalIN4cute5tupleIJiiiiEEENS1_10collective13CollectiveMmaINS1_35MainloopSm100TmaUmmaWarpSpecializedILi13ELi2ELi4ENS5_IJNS4_1CILi2EEENSA_ILi1EEESC_EEEEENS5_IJNSA_ILi128EEESF_NSA_ILi64EEEEEENS_10bfloat16_tENS5_IJlSC_lEEESI_SJ_NS4_8TiledMMAINS4_8MMA_AtomIJNS4_26SM100_MMA_F16BF16_2x1SM_SSISI_SI_fLi128ELi128ELNS4_4UMMA5MajorE0ELSO_0ELNSN_7ScaleInE0ELSP_0EEEEEENS4_6LayoutINS5_IJSC_SC_SC_EEENS5_IJNSA_ILi0EEESU_SU_EEEEENS5_IJNS4_10UnderscoreESX_SX_EEEEENS4_18SM100_TMA_2SM_LOADENS4_14ComposedLayoutINS4_7SwizzleILi3ELi4ELi3EEENS4_18smem_ptr_flag_bitsILi16EEENSS_INS5_IJNSA_ILi8EEESG_EEENS5_IJSG_SC_EEEEEEEvNS4_8identityES10_S1A_vS1B_EENS_8epilogue10collective18CollectiveEpilogueINS1D_23Sm100TmaWarpSpecializedILi4ELi2ELi16ELb1ELb0EEEJNS5_IJSG_SF_SG_EEENS5_IJNSS_ISG_SC_EENSS_INS5_IJNSA_ILi16EEESB_EEENS5_IJSC_SG_EEEEEEEESI_SJ_SI_SJ_NS1D_6fusion15FusionCallbacksIS1H_NS1P_17LinCombPerRowBiasISI_fSI_SI_fLi8ELNS_15FloatRoundStyleE2EEES1I_S1O_JEEENS4_5SM1004TMEM4LOAD26SM100_TMEM_LOAD_32dp32b16xENS4_13SM90_TMA_LOADENS11_INS12_ILi1ELi4ELi3EEES15_NSS_INS5_IJS16_S1K_EEENS5_IJS1K_SC_EEEEEEENS4_39AutoVectorizingCopyWithAssumedAlignmentILi128EEENS4_14SM90_TMA_STOREES24_S26_S26_EEEvvEEEEvNT_6ParamsE --------------------------
	.section	.text._ZN7cutlass13device_kernelINS_4gemm6kernel13GemmUniversalIN4cute5tupleIJiiiiEEENS1_10collective13CollectiveMmaINS1_35MainloopSm100TmaUmmaWarpSpecializedILi13ELi2ELi4ENS5_IJNS4_1CILi2EEENSA_ILi1EEESC_EEEEENS5_IJNSA_ILi128EEESF_NSA_ILi64EEEEEENS_10bfloat16_tENS5_IJlSC_lEEESI_SJ_NS4_8TiledMMAINS4_8MMA_AtomIJNS4_26SM100_MMA_F16BF16_2x1SM_SSISI_SI_fLi128ELi128ELNS4_4UMMA5MajorE0ELSO_0ELNSN_7ScaleInE0ELSP_0EEEEEENS4_6LayoutINS5_IJSC_SC_SC_EEENS5_IJNSA_ILi0EEESU_SU_EEEEENS5_IJNS4_10UnderscoreESX_SX_EEEEENS4_18SM100_TMA_2SM_LOADENS4_14ComposedLayoutINS4_7SwizzleILi3ELi4ELi3EEENS4_18smem_ptr_flag_bitsILi16EEENSS_INS5_IJNSA_ILi8EEESG_EEENS5_IJSG_SC_EEEEEEEvNS4_8identityES10_S1A_vS1B_EENS_8epilogue10collective18CollectiveEpilogueINS1D_23Sm100TmaWarpSpecializedILi4ELi2ELi16ELb1ELb0EEEJNS5_IJSG_SF_SG_EEENS5_IJNSS_ISG_SC_EENSS_INS5_IJNSA_ILi16EEESB_EEENS5_IJSC_SG_EEEEEEEESI_SJ_SI_SJ_NS1D_6fusion15FusionCallbacksIS1H_NS1P_17LinCombPerRowBiasISI_fSI_SI_fLi8ELNS_15FloatRoundStyleE2EEES1I_S1O_JEEENS4_5SM1004TMEM4LOAD26SM100_TMEM_LOAD_32dp32b16xENS4_13SM90_TMA_LOADENS11_INS12_ILi1ELi4ELi3EEES15_NSS_INS5_IJS16_S1K_EEENS5_IJS1K_SC_EEEEEEENS4_39AutoVectorizingCopyWithAssumedAlignmentILi128EEENS4_14SM90_TMA_STOREES24_S26_S26_EEEvvEEEEvNT_6ParamsE,"ax",@progbits
	.align	128
.text._ZN7cutlass13device_kernelINS_4gemm6kernel13GemmUniversalIN4cute5tupleIJiiiiEEENS1_10collective13CollectiveMmaINS1_35MainloopSm100TmaUmmaWarpSpecializedILi13ELi2ELi4ENS5_IJNS4_1CILi2EEENSA_ILi1EEESC_EEEEENS5_IJNSA_ILi128EEESF_NSA_ILi64EEEEEENS_10bfloat16_tENS5_IJlSC_lEEESI_SJ_NS4_8TiledMMAINS4_8MMA_AtomIJNS4_26SM100_MMA_F16BF16_2x1SM_SSISI_SI_fLi128ELi128ELNS4_4UMMA5MajorE0ELSO_0ELNSN_7ScaleInE0ELSP_0EEEEEENS4_6LayoutINS5_IJSC_SC_SC_EEENS5_IJNSA_ILi0EEESU_SU_EEEEENS5_IJNS4_10UnderscoreESX_SX_EEEEENS4_18SM100_TMA_2SM_LOADENS4_14ComposedLayoutINS4_7SwizzleILi3ELi4ELi3EEENS4_18smem_ptr_flag_bitsILi16EEENSS_INS5_IJNSA_ILi8EEESG_EEENS5_IJSG_SC_EEEEEEEvNS4_8identityES10_S1A_vS1B_EENS_8epilogue10collective18CollectiveEpilogueINS1D_23Sm100TmaWarpSpecializedILi4ELi2ELi16ELb1ELb0EEEJNS5_IJSG_SF_SG_EEENS5_IJNSS_ISG_SC_EENSS_INS5_IJNSA_ILi16EEESB_EEENS5_IJSC_SG_EEEEEEEESI_SJ_SI_SJ_NS1D_6fusion15FusionCallbacksIS1H_NS1P_17LinCombPerRowBiasISI_fSI_SI_fLi8ELNS_15FloatRoundStyleE2EEES1I_S1O_JEEENS4_5SM1004TMEM4LOAD26SM100_TMEM_LOAD_32dp32b16xENS4_13SM90_TMA_LOADENS11_INS12_ILi1ELi4ELi3EEES15_NSS_INS5_IJS16_S1K_EEENS5_IJS1K_SC_EEEEEEENS4_39AutoVectorizingCopyWithAssumedAlignmentILi128EEENS4_14SM90_TMA_STOREES24_S26_S26_EEEvvEEEEvNT_6ParamsE:
        .type           _ZN7cutlass13device_kernelINS_4gemm6kernel13GemmUniversalIN4cute5tupleIJiiiiEEENS1_10collective13CollectiveMmaINS1_35MainloopSm100TmaUmmaWarpSpecializedILi13ELi2ELi4ENS5_IJNS4_1CILi2EEENSA_ILi1EEESC_EEEEENS5_IJNSA_ILi128EEESF_NSA_ILi64EEEEEENS_10bfloat16_tENS5_IJlSC_lEEESI_SJ_NS4_8TiledMMAINS4_8MMA_AtomIJNS4_26SM100_MMA_F16BF16_2x1SM_SSISI_SI_fLi128ELi128ELNS4_4UMMA5MajorE0ELSO_0ELNSN_7ScaleInE0ELSP_0EEEEEENS4_6LayoutINS5_IJSC_SC_SC_EEENS5_IJNSA_ILi0EEESU_SU_EEEEENS5_IJNS4_10UnderscoreESX_SX_EEEEENS4_18SM100_TMA_2SM_LOADENS4_14ComposedLayoutINS4_7SwizzleILi3ELi4ELi3EEENS4_18smem_ptr_flag_bitsILi16EEENSS_INS5_IJNSA_ILi8EEESG_EEENS5_IJSG_SC_EEEEEEEvNS4_8identityES10_S1A_vS1B_EENS_8epilogue10collective18CollectiveEpilogueINS1D_23Sm100TmaWarpSpecializedILi4ELi2ELi16ELb1ELb0EEEJNS5_IJSG_SF_SG_EEENS5_IJNSS_ISG_SC_EENSS_INS5_IJNSA_ILi16EEESB_EEENS5_IJSC_SG_EEEEEEEESI_SJ_SI_SJ_NS1D_6fusion15FusionCallbacksIS1H_NS1P_17LinCombPerRowBiasISI_fSI_SI_fLi8ELNS_15FloatRoundStyleE2EEES1I_S1O_JEEENS4_5SM1004TMEM4LOAD26SM100_TMEM_LOAD_32dp32b16xENS4_13SM90_TMA_LOADENS11_INS12_ILi1ELi4ELi3EEES15_NSS_INS5_IJS16_S1K_EEENS5_IJS1K_SC_EEEEEEENS4_39AutoVectorizingCopyWithAssumedAlignmentILi128EEENS4_14SM90_TMA_STOREES24_S26_S26_EEEvvEEEEvNT_6ParamsE,@function
        .size           _ZN7cutlass13device_kernelINS_4gemm6kernel13GemmUniversalIN4cute5tupleIJiiiiEEENS1_10collective13CollectiveMmaINS1_35MainloopSm100TmaUmmaWarpSpecializedILi13ELi2ELi4ENS5_IJNS4_1CILi2EEENSA_ILi1EEESC_EEEEENS5_IJNSA_ILi128EEESF_NSA_ILi64EEEEEENS_10bfloat16_tENS5_IJlSC_lEEESI_SJ_NS4_8TiledMMAINS4_8MMA_AtomIJNS4_26SM100_MMA_F16BF16_2x1SM_SSISI_SI_fLi128ELi128ELNS4_4UMMA5MajorE0ELSO_0ELNSN_7ScaleInE0ELSP_0EEEEEENS4_6LayoutINS5_IJSC_SC_SC_EEENS5_IJNSA_ILi0EEESU_SU_EEEEENS5_IJNS4_10UnderscoreESX_SX_EEEEENS4_18SM100_TMA_2SM_LOADENS4_14ComposedLayoutINS4_7SwizzleILi3ELi4ELi3EEENS4_18smem_ptr_flag_bitsILi16EEENSS_INS5_IJNSA_ILi8EEESG_EEENS5_IJSG_SC_EEEEEEEvNS4_8identityES10_S1A_vS1B_EENS_8epilogue10collective18CollectiveEpilogueINS1D_23Sm100TmaWarpSpecializedILi4ELi2ELi16ELb1ELb0EEEJNS5_IJSG_SF_SG_EEENS5_IJNSS_ISG_SC_EENSS_INS5_IJNSA_ILi16EEESB_EEENS5_IJSC_SG_EEEEEEEESI_SJ_SI_SJ_NS1D_6fusion15FusionCallbacksIS1H_NS1P_17LinCombPerRowBiasISI_fSI_SI_fLi8ELNS_15FloatRoundStyleE2EEES1I_S1O_JEEENS4_5SM1004TMEM4LOAD26SM100_TMEM_LOAD_32dp32b16xENS4_13SM90_TMA_LOADENS11_INS12_ILi1ELi4ELi3EEES15_NSS_INS5_IJS16_S1K_EEENS5_IJS1K_SC_EEEEEEENS4_39AutoVectorizingCopyWithAssumedAlignmentILi128EEENS4_14SM90_TMA_STOREES24_S26_S26_EEEvvEEEEvNT_6ParamsE,(.L_x_226 - _ZN7cutlass13device_kernelINS_4gemm6kernel13GemmUniversalIN4cute5tupleIJiiiiEEENS1_10collective13CollectiveMmaINS1_35MainloopSm100TmaUmmaWarpSpecializedILi13ELi2ELi4ENS5_IJNS4_1CILi2EEENSA_ILi1EEESC_EEEEENS5_IJNSA_ILi128EEESF_NSA_ILi64EEEEEENS_10bfloat16_tENS5_IJlSC_lEEESI_SJ_NS4_8TiledMMAINS4_8MMA_AtomIJNS4_26SM100_MMA_F16BF16_2x1SM_SSISI_SI_fLi128ELi128ELNS4_4UMMA5MajorE0ELSO_0ELNSN_7ScaleInE0ELSP_0EEEEEENS4_6LayoutINS5_IJSC_SC_SC_EEENS5_IJNSA_ILi0EEESU_SU_EEEEENS5_IJNS4_10UnderscoreESX_SX_EEEEENS4_18SM100_TMA_2SM_LOADENS4_14ComposedLayoutINS4_7SwizzleILi3ELi4ELi3EEENS4_18smem_ptr_flag_bitsILi16EEENSS_INS5_IJNSA_ILi8EEESG_EEENS5_IJSG_SC_EEEEEEEvNS4_8identityES10_S1A_vS1B_EENS_8epilogue10collective18CollectiveEpilogueINS1D_23Sm100TmaWarpSpecializedILi4ELi2ELi16ELb1ELb0EEEJNS5_IJSG_SF_SG_EEENS5_IJNSS_ISG_SC_EENSS_INS5_IJNSA_ILi16EEESB_EEENS5_IJSC_SG_EEEEEEEESI_SJ_SI_SJ_NS1D_6fusion15FusionCallbacksIS1H_NS1P_17LinCombPerRowBiasISI_fSI_SI_fLi8ELNS_15FloatRoundStyleE2EEES1I_S1O_JEEENS4_5SM1004TMEM4LOAD26SM100_TMEM_LOAD_32dp32b16xENS4_13SM90_TMA_LOADENS11_INS12_ILi1ELi4ELi3EEES15_NSS_INS5_IJS16_S1K_EEENS5_IJS1K_SC_EEEEEEENS4_39AutoVectorizingCopyWithAssumedAlignmentILi128EEENS4_14SM90_TMA_STOREES24_S26_S26_EEEvvEEEEvNT_6ParamsE)
        .other          _ZN7cutlass13device_kernelINS_4gemm6kernel13GemmUniversalIN4cute5tupleIJiiiiEEENS1_10collective13CollectiveMmaINS1_35MainloopSm100TmaUmmaWarpSpecializedILi13ELi2ELi4ENS5_IJNS4_1CILi2EEENSA_ILi1EEESC_EEEEENS5_IJNSA_ILi128EEESF_NSA_ILi64EEEEEENS_10bfloat16_tENS5_IJlSC_lEEESI_SJ_NS4_8TiledMMAINS4_8MMA_AtomIJNS4_26SM100_MMA_F16BF16_2x1SM_SSISI_SI_fLi128ELi128ELNS4_4UMMA5MajorE0ELSO_0ELNSN_7ScaleInE0ELSP_0EEEEEENS4_6LayoutINS5_IJSC_SC_SC_EEENS5_IJNSA_ILi0EEESU_SU_EEEEENS5_IJNS4_10UnderscoreESX_SX_EEEEENS4_18SM100_TMA_2SM_LOADENS4_14ComposedLayoutINS4_7SwizzleILi3ELi4ELi3EEENS4_18smem_ptr_flag_bitsILi16EEENSS_INS5_IJNSA_ILi8EEESG_EEENS5_IJSG_SC_EEEEEEEvNS4_8identityES10_S1A_vS1B_EENS_8epilogue10collective18CollectiveEpilogueINS1D_23Sm100TmaWarpSpecializedILi4ELi2ELi16ELb1ELb0EEEJNS5_IJSG_SF_SG_EEENS5_IJNSS_ISG_SC_EENSS_INS5_IJNSA_ILi16EEESB_EEENS5_IJSC_SG_EEEEEEEESI_SJ_SI_SJ_NS1D_6fusion15FusionCallbacksIS1H_NS1P_17LinCombPerRowBiasISI_fSI_SI_fLi8ELNS_15FloatRoundStyleE2EEES1I_S1O_JEEENS4_5SM1004TMEM4LOAD26SM100_TMEM_LOAD_32dp32b16xENS4_13SM90_TMA_LOADENS11_INS12_ILi1ELi4ELi3EEES15_NSS_INS5_IJS16_S1K_EEENS5_IJS1K_SC_EEEEEEENS4_39AutoVectorizingCopyWithAssumedAlignmentILi128EEENS4_14SM90_TMA_STOREES24_S26_S26_EEEvvEEEEvNT_6ParamsE,@"STO_CUDA_ENTRY STV_DEFAULT"
_ZN7cutlass13device_kernelINS_4gemm6kernel13GemmUniversalIN4cute5tupleIJiiiiEEENS1_10collective13CollectiveMmaINS1_35MainloopSm100TmaUmmaWarpSpecializedILi13ELi2ELi4ENS5_IJNS4_1CILi2EEENSA_ILi1EEESC_EEEEENS5_IJNSA_ILi128EEESF_NSA_ILi64EEEEEENS_10bfloat16_tENS5_IJlSC_lEEESI_SJ_NS4_8TiledMMAINS4_8MMA_AtomIJNS4_26SM100_MMA_F16BF16_2x1SM_SSISI_SI_fLi128ELi128ELNS4_4UMMA5MajorE0ELSO_0ELNSN_7ScaleInE0ELSP_0EEEEEENS4_6LayoutINS5_IJSC_SC_SC_EEENS5_IJNSA_ILi0EEESU_SU_EEEEENS5_IJNS4_10UnderscoreESX_SX_EEEEENS4_18SM100_TMA_2SM_LOADENS4_14ComposedLayoutINS4_7SwizzleILi3ELi4ELi3EEENS4_18smem_ptr_flag_bitsILi16EEENSS_INS5_IJNSA_ILi8EEESG_EEENS5_IJSG_SC_EEEEEEEvNS4_8identityES10_S1A_vS1B_EENS_8epilogue10collective18CollectiveEpilogueINS1D_23Sm100TmaWarpSpecializedILi4ELi2ELi16ELb1ELb0EEEJNS5_IJSG_SF_SG_EEENS5_IJNSS_ISG_SC_EENSS_INS5_IJNSA_ILi16EEESB_EEENS5_IJSC_SG_EEEEEEEESI_SJ_SI_SJ_NS1D_6fusion15FusionCallbacksIS1H_NS1P_17LinCombPerRowBiasISI_fSI_SI_fLi8ELNS_15FloatRoundStyleE2EEES1I_S1O_JEEENS4_5SM1004TMEM4LOAD26SM100_TMEM_LOAD_32dp32b16xENS4_13SM90_TMA_LOADENS11_INS12_ILi1ELi4ELi3EEES15_NSS_INS5_IJS16_S1K_EEENS5_IJS1K_SC_EEEEEEENS4_39AutoVectorizingCopyWithAssumedAlignmentILi128EEENS4_14SM90_TMA_STOREES24_S26_S26_EEEvvEEEEvNT_6ParamsE:
[----:B------:R-:W1:Y:S01]  /*0000*/  LDC R1, c[0x0][0x37c] ;  /* 0x0000df00ff017b82 */ /* 0x000e620000000800 */
[----:B------:R-:W2:Y:S01]  /*0010*/  S2R R32, SR_TID.X ;  /* 0x0000000000207919 */ /* 0x000ea20000002100 */
[----:B------:R-:W3:Y:S06]  /*0020*/  LDCU.64 UR8, c[0x0][0x890] ;  /* 0x00011200ff0877ac */ /* 0x000eec0008000a00 */
[----:B------:R-:W4:Y:S01]  /*0030*/  S2UR UR46, SR_CgaCtaId ;  /* 0x00000000002e79c3 */ /* 0x000f220000008800 */
[----:B------:R-:W-:Y:S01]  /*0040*/  PRMT R66, RZ, 0x7610, R66 ;  /* 0x00007610ff427816 */ /* 0x000fe20000000042 */
[----:B------:R-:W1:Y:S01]  /*0050*/  LDCU.64 UR50, c[0x0][0x358] ;  /* 0x00006b00ff3277ac */ /* 0x000e620008000a00 */
[----:B------:R-:W-:-:S02]  /*0060*/  ELECT P0, URZ, PT ;  /* 0x0000000000ff782f */ /* 0x000fc40003800000 */
[----:B---3--:R-:W-:-:S04]  /*0070*/  ISETP.NE.U32.AND P1, PT, RZ, UR8, PT ;  /* 0x00000008ff007c0c */ /* 0x008fc8000bf25070 */
[----:B------:R-:W-:Y:S01]  /*0080*/  ISETP.NE.AND.EX P2, PT, RZ, UR9, PT, P1 ;  /* 0x00000009ff007c0c */ /* 0x000fe2000bf45310 */
[----:B----4-:R-:W-:Y:S02]  /*0090*/  ULOP3.LUT UR5, UR46, 0x1, URZ, 0xc0, !UPT ;  /* 0x000000012e057892 */ /* 0x010fe4000f8ec0ff */
[----:B------:R-:W-:Y:S01]  /*00a0*/  ULOP3.LUT UR4, UR46, 0x1, URZ, 0x3c, !UPT ;  /* 0x000000012e047892 */ /* 0x000fe2000f8e3cff */
[----:B--2---:R-:W-:-:S05]  /*00b0*/  SHF.R.U32.HI R72, RZ, 0x5, R32 ;  /* 0x00000005ff487819 */ /* 0x004fca0000011620 */
[----:B------:R-:W2:Y:S02]  /*00c0*/  SHFL.IDX PT, R0, R72, RZ, 0x1f ;  /* 0x00001fff48007589 */ /* 0x000ea400000e0000 */
[----:B--2---:R-:W-:Y:S02]  /*00d0*/  R2UR UR10, R0 ;  /* 0x00000000000a72ca */ /* 0x004fe400000e0000 */
[----:B-1----:R-:W-:Y:S05]  /*00e0*/  @P2 BRA `(.L_x_0) ;  /* 0x00000000002c2947 */ /* 0x002fea0003800000 */
[----:B------:R-:W1:Y:S02]  /*00f0*/  LDCU.64 UR6, c[0x0][0x888] ;  /* 0x00011100ff0677ac */ /* 0x000e640008000a00 */
[----:B-1----:R-:W-:-:S04]  /*0100*/  UISETP.NE.U32.AND UP0, UPT, UR6, URZ, UPT ;  /* 0x000000ff0600728c */ /* 0x002fc8000bf05070 */
[----:B------:R-:W-:-:S09]  /*0110*/  UISETP.NE.AND.EX UP0, UPT, UR7, URZ, UPT, UP0 ;  /* 0x000000ff0700728c */ /* 0x000fd2000bf05300 */
[----:B------:R-:W-:Y:S05]  /*0120*/  BRA.U !UP0, `(.L_x_1) ;  /* 0x0000000108107547 */ /* 0x000fea000b800000 */
[----:B------:R-:W1:Y:S02]  /*0130*/  LDC.64 R2, c[0x0][0x888] ;  /* 0x00022200ff027b82 */ /* 0x000e640000000a00 */
[----:B-1----:R1:W5:Y:S01]  /*0140*/  LDG.E R35, desc[UR50][R2.64] ;  /* 0x0000003202237981 */ /* 0x002362000c1e1900 */
[----:B------:R-:W-:Y:S01]  /*0150*/  HFMA2 R66, -RZ, RZ, 0, 5.9604644775390625e-08 ;  /* 0x00000001ff427431 */ /* 0x000fe200000001ff */
[----:B------:R-:W-:Y:S05]  /*0160*/  BRA `(.L_x_0) ;  /* 0x00000000000c7947 */ /* 0x000fea0003800000 */
.L_x_1:
[----:B------:R-:W1:Y:S01]  /*0170*/  LDCU UR6, c[0x0][0x880] ;  /* 0x00011000ff0677ac */ /* 0x000e620008000800 */
[----:B------:R-:W-:Y:S01]  /*0180*/  HFMA2 R66, -RZ, RZ, 0, 5.9604644775390625e-08 ;  /* 0x00000001ff427431 */ /* 0x000fe200000001ff */
[----:B-1----:R-:W-:-:S07]  /*0190*/  MOV R35, UR6 ;  /* 0x0000000600237c02 */ /* 0x002fce0008000f00 */
.L_x_0:
[----:B------:R-:W2:Y:S02]  /*01a0*/  LDCU.64 UR6, c[0x0][0x8b0] ;  /* 0x00011600ff0677ac */ /* 0x000ea40008000a00 */
[----:B--2---:R-:W-:-:S04]  /*01b0*/  UISETP.NE.U32.AND UP0, UPT, UR6, URZ, UPT ;  /* 0x000000ff0600728c */ /* 0x004fc8000bf05070 */
[----:B------:R-:W-:-:S09]  /*01c0*/  UISETP.NE.AND.EX UP0, UPT, UR7, URZ, UPT, UP0 ;  /* 0x000000ff0700728c */ /* 0x000fd2000bf05300 */
[----:B------:R-:W-:Y:S05]  /*01d0*/  BRA.U UP0, `(.L_x_2) ;  /* 0x0000000100247547 */ /* 0x000fea000b800000 */
[----:B------:R-:W2:Y:S02]  /*01e0*/  LDCU.64 UR6, c[0x0][0x8a8] ;  /* 0x00011500ff0677ac */ /* 0x000ea40008000a00 */
[----:B--2---:R-:W-:-:S04]  /*01f0*/  UISETP.NE.U32.AND UP0, UPT, UR6, URZ, UPT ;  /* 0x000000ff0600728c */ /* 0x004fc8000bf05070 */
[----:B------:R-:W-:-:S09]  /*0200*/  UISETP.NE.AND.EX UP0, UPT, UR7, URZ, UPT, UP0 ;  /* 0x000000ff0700728c */ /* 0x000fd2000bf05300 */
[----:B------:R-:W-:Y:S05]  /*0210*/  BRA.U !UP0, `(.L_x_3) ;  /* 0x00000001080c7547 */ /* 0x000fea000b800000 */
[----:B-1----:R-:W1:Y:S02]  /*0220*/  LDC.64 R2, c[0x0][0x8a8] ;  /* 0x00022a00ff027b82 */ /* 0x002e640000000a00 */
[----:B-1----:R2:W5:Y:S01]  /*0230*/  LDG.E R33, desc[UR50][R2.64] ;  /* 0x0000003202217981 */ /* 0x002562000c1e1900 */
[----:B------:R-:W-:Y:S05]  /*0240*/  BRA `(.L_x_2) ;  /* 0x0000000000087947 */ /* 0x000fea0003800000 */
.L_x_3:
[----:B------:R-:W2:Y:S02]  /*0250*/  LDCU UR6, c[0x0][0x8a0] ;  /* 0x00011400ff0677ac */ /* 0x000ea40008000800 */
[----:B--2---:R-:W-:Y:S02]  /*0260*/  MOV R33, UR6 ;  /* 0x0000000600217c02 */ /* 0x004fe40008000f00 */
.L_x_2:
[----:B------:R-:W-:Y:S01]  /*0270*/  IMAD.U32 R0, RZ, RZ, UR10 ;  /* 0x0000000aff007e24 */ /* 0x000fe2000f8e00ff */
[----:B------:R-:W-:Y:S04]  /*0280*/  BSSY.RECONVERGENT B0, `(.L_x_4) ;  /* 0x000000c000007945 */ /* 0x000fe80003800200 */
[C---:B------:R-:W-:Y:S02]  /*0290*/  ISETP.NE.OR P3, PT, R0.reuse, 0x1, !P0 ;  /* 0x000000010000780c */ /* 0x040fe40004765670 */
[----:B------:R-:W-:-:S11]  /*02a0*/  ISETP.NE.OR P2, PT, R0, 0x3, !P0 ;  /* 0x000000030000780c */ /* 0x000fd60004745670 */
[----:B------:R-:W-:Y:S05]  /*02b0*/  @P3 BRA `(.L_x_5) ;  /* 0x0000000000203947 */ /* 0x000fea0003800000 */
[----:B------:R-:W3:Y:S02]  /*02c0*/  LDCU.64 UR6, c[0x0][0x348] ;  /* 0x00006900ff0677ac */ /* 0x000ee40008000a00 */
[----:B---3--:R-:W-:Y:S02]  /*02d0*/  UIADD3 UR12, UP1, UPT, UR6, 0x80, URZ ;  /* 0x00000080060c7890 */ /* 0x008fe4000ff3e0ff */
[----:B------:R-:W-:Y:S02]  /*02e0*/  UIADD3 UR6, UP0, UPT, UR6, 0x180, URZ ;  /* 0x0000018006067890 */ /* 0x000fe4000ff1e0ff */
[----:B------:R-:W-:Y:S02]  /*02f0*/  UIADD3.X UR13, UPT, UPT, URZ, UR7, URZ, UP1, !UPT ;  /* 0x00000007ff0d7290 */ /* 0x000fe40008ffe4ff */
[----:B------:R-:W-:-:S07]  /*0300*/  UIADD3.X UR7, UPT, UPT, URZ, UR7, URZ, UP0, !UPT ;  /* 0x00000007ff077290 */ /* 0x000fce00087fe4ff */
[----:B------:R3:W-:Y:S02]  /*0310*/  UTMACCTL.PF [UR12] ;  /* 0x000000000c0079b9 */ /* 0x0007e40008040000 */
[----:B------:R3:W-:Y:S02]  /*0320*/  UTMACCTL.PF [UR6] ;  /* 0x00000000060079b9 */ /* 0x0007e40008040000 */
[----:B---3--:R-:W-:Y:S01]  /*0330*/  NOP ;  /* 0x0000000000007918 */ /* 0x008fe20000000000 */
.L_x_5:
[----:B------:R-:W-:Y:S05]  /*0340*/  BSYNC.RECONVERGENT B0 ;  /* 0x0000000000007941 */ /* 0x000fea0003800200 */
.L_x_4:
[----:B------:R-:W-:Y:S04]  /*0350*/  BSSY.RECONVERGENT B0, `(.L_x_6) ;  /* 0x000000a000007945 */ /* 0x000fe80003800200 */
        /* <DEDUP_REMOVED lines=9> */
.L_x_7:
[----:B------:R-:W-:Y:S05]  /*03f0*/  BSYNC.RECONVERGENT B0 ;  /* 0x0000000000007941 */ /* 0x000fea0003800200 */
.L_x_6:
[----:B------:R-:W3:Y:S01]  /*0400*/  LDCU.64 UR6, c[0x0][0x888] ;  /* 0x00011100ff0677ac */ /* 0x000ee20008000a00 */
[----:B------:R-:W-:Y:S01]  /*0410*/  ISETP.NE.AND.EX P1, PT, RZ, UR9, PT, P1 ;  /* 0x00000009ff007c0c */ /* 0x000fe2000bf25310 */
[----:B------:R-:W-:Y:S02]  /*0420*/  UPLOP3.LUT UP5, UPT, UPT, UPT, UPT, 0x80, 0x8 ;  /* 0x000000000008789c */ /* 0x000fe40003faf070 */
[----:B---3--:R-:W-:-:S04]  /*0430*/  UISETP.NE.U32.AND UP0, UPT, UR6, URZ, UPT ;  /* 0x000000ff0600728c */ /* 0x008fc8000bf05070 */
[----:B------:R-:W-:-:S06]  /*0440*/  UISETP.NE.AND.EX UP0, UPT, UR7, URZ, UPT, UP0 ;  /* 0x000000ff0700728c */ /* 0x000fcc000bf05300 */
[----:B------:R-:W-:-:S13]  /*0450*/  PLOP3.LUT P2, PT, PT, PT, UP0, 0x80, 0x8 ;  /* 0x000000000008781c */ /* 0x000fda0003f4f008 */
[----:B------:R-:W-:Y:S05]  /*0460*/  @P2 BRA P1, `(.L_x_8) ;  /* 0x0000000000202947 */ /* 0x000fea0000800000 */
[----:B------:R-:W-:Y:S01]  /*0470*/  UISETP.NE.U32.AND UP2, UPT, UR8, URZ, UPT ;  /* 0x000000ff0800728c */ /* 0x000fe2000bf45070 */
[----:B-----5:R-:W-:Y:S01]  /*0480*/  FSETP.NEU.AND P1, PT, R35, RZ, PT ;  /* 0x000000ff2300720b */ /* 0x020fe20003f2d000 */
[----:B------:R-:W-:Y:S02]  /*0490*/  USEL UR6, URZ, 0xffffffff, UP0 ;  /* 0xffffffffff067887 */ /* 0x000fe40008000000 */
[----:B------:R-:W-:-:S10]  /*04a0*/  UISETP.NE.AND.EX UP2, UPT, UR9, URZ, UPT, UP2 ;  /* 0x000000ff0900728c */ /* 0x000fd4000bf45320 */
[----:B------:R-:W-:Y:S01]  /*04b0*/  VOTEU.ANY UP1, P1 ;  /* 0x0000000000ff7886 */ /* 0x000fe20000820100 */
[----:B------:R-:W-:-:S04]  /*04c0*/  @!UP2 USEL UR6, URZ, 0xffffffff, UP1 ;  /* 0xffffffffff06a887 */ /* 0x000fc80008800000 */
[----:B------:R-:W-:-:S04]  /*04d0*/  ULOP3.LUT UR6, UR6, 0x1, URZ, 0xc0, !UPT ;  /* 0x0000000106067892 */ /* 0x000fc8000f8ec0ff */
[----:B------:R-:W-:-:S11]  /*04e0*/  UISETP.NE.U32.AND UP5, UPT, UR6, 0x1, UPT ;  /* 0x000000010600788c */ /* 0x000fd6000bfa5070 */
.L_x_8:
[----:B------:R-:W3:Y:S01]  /*04f0*/  SHFL.IDX PT, R0, R72, RZ, 0x1f ;  /* 0x00001fff48007589 */ /* 0x000ee200000e0000 */
[----:B------:R-:W-:-:S04]  /*0500*/  UISETP.NE.AND UP1, UPT, UR10, 0x2, UPT ;  /* 0x000000020a00788c */ /* 0x000fc8000bf25270 */
[----:B------:R-:W-:Y:S02]  /*0510*/  UISETP.EQ.AND UP2, UPT, UR5, URZ, !UP1 ;  /* 0x000000ff0500728c */ /* 0x000fe4000cf42270 */
[----:B------:R-:W-:-:S04]  /*0520*/  USEL UR13, URZ, 0x1, UP1 ;  /* 0x00000001ff0d7887 */ /* 0x000fc80008800000 */
[----:B------:R-:W-:Y:S02]  /*0530*/  PLOP3.LUT P5, PT, P0, PT, UP2, 0x80, 0x8 ;  /* 0x000000000008781c */ /* 0x000fe400007af028 */
[----:B---3--:R-:W-:-:S13]  /*0540*/  ISETP.NE.AND P1, PT, R0, RZ, PT ;  /* 0x000000ff0000720c */ /* 0x008fda0003f25270 */
[----:B------:R-:W-:Y:S05]  /*0550*/  @P1 BRA `(.L_x_9) ;  /* 0x0000000000981947 */ /* 0x000fea0003800000 */
[----:B------:R-:W-:Y:S01]  /*0560*/  ELECT P1, URZ, PT ;  /* 0x0000000000ff782f */ /* 0x000fe20003820000 */
[----:B------:R-:W-:-:S12]  /*0570*/  BSSY.RECONVERGENT B0, `(.L_x_9) ;  /* 0x0000024000007945 */ /* 0x000fd80003800200 */
[----:B------:R-:W-:Y:S05]  /*0580*/  @!P1 BRA `(.L_x_10) ;  /* 0x0000000000889947 */ /* 0x000fea0003800000 */
[----:B------:R-:W-:Y:S01]  /*0590*/  UMOV UR7, 0x400 ;  /* 0x0000040000077882 */ /* 0x000fe20000000000 */
[----:B------:R-:W-:Y:S01]  /*05a0*/  UMOV UR6, 0x1 ;  /* 0x0000000100067882 */ /* 0x000fe20000000000 */
[----:B------:R-:W-:Y:S02]  /*05b0*/  ULEA UR7, UR46, UR7, 0x18 ;  /* 0x000000072e077291 */ /* 0x000fe4000f8ec0ff */
[----:B------:R-:W-:-:S04]  /*05c0*/  UIADD3 UR8, UPT, UPT, -UR6, 0x100000, URZ ;  /* 0x0010000006087890 */ /* 0x000fc8000fffe1ff */
[----:B------:R-:W-:Y:S02]  /*05d0*/  USHF.L.U32 UR9, UR8, 0xb, URZ ;  /* 0x0000000b08097899 */ /* 0x000fe400080006ff */
[----:B------:R-:W-:Y:S01]  /*05e0*/  USHF.L.U32 UR8, UR8, 0x1, URZ ;  /* 0x0000000108087899 */ /* 0x000fe200080006ff */
[----:B------:R-:W3:Y:S11]  /*05f0*/  FENCE.VIEW.ASYNC.S ;  /* 0x00000000000073c6 */ /* 0x000ef60000000000 */
[----:B---3--:R3:W4:Y:S01]  /*0600*/  SYNCS.EXCH.64 URZ, [UR7], UR8 ;  /* 0x0000000807ff75b2 */ /* 0x0087220008000100 */
[----:B------:R3:W1:Y:S01]  /*0610*/  SYNCS.EXCH.64 URZ, [UR7+0x68], UR8 ;  /* 0x0000680807ff75b2 */ /* 0x0006620008000100 */
        /* <DEDUP_REMOVED lines=23> */
[----:B------:R3:W1:Y:S02]  /*0790*/  SYNCS.EXCH.64 URZ, [UR7+0xc8], UR8 ;  /* 0x0000c80807ff75b2 */ /* 0x0006640008000100 */
[----:B---34-:R-:W-:Y:S01]  /*07a0*/  NOP ;  /* 0x0000000000007918 */ /* 0x018fe20000000000 */
.L_x_10:
[----:B------:R-:W-:Y:S05]  /*07b0*/  BSYNC.RECONVERGENT B0 ;  /* 0x0000000000007941 */ /* 0x000fea0003800200 */
.L_x_9:
[----:B------:R-:W3:Y:S01]  /*07c0*/  SHFL.IDX PT, R0, R72, RZ, 0x1f ;  /* 0x00001fff48007589 */ /* 0x000ee200000e0000 */
[----:B------:R-:W-:Y:S01]  /*07d0*/  NOP ;  /* 0x0000000000007918 */ /* 0x000fe20000000000 */
[----:B---3--:R-:W-:-:S13]  /*07e0*/  ISETP.NE.AND P1, PT, R0, 0x1, PT ;  /* 0x000000010000780c */ /* 0x008fda0003f25270 */
[----:B------:R-:W-:Y:S05]  /*07f0*/  @P1 BRA `(.L_x_11) ;  /* 0x0000000000541947 */ /* 0x000fea0003800000 */
[----:B------:R-:W-:Y:S01]  /*0800*/  UMOV UR8, 0x400 ;  /* 0x0000040000087882 */ /* 0x000fe20000000000 */
[----:B------:R-:W-:Y:S01]  /*0810*/  UMOV UR7, 0x20 ;  /* 0x0000002000077882 */ /* 0x000fe20000000000 */
[----:B------:R-:W-:Y:S01]  /*0820*/  UMOV UR6, 0x80 ;  /* 0x0000008000067882 */ /* 0x000fe20000000000 */
[----:B------:R-:W-:Y:S02]  /*0830*/  ULEA UR8, UR46, UR8, 0x18 ;  /* 0x000000082e087291 */ /* 0x000fe4000f8ec0ff */
[----:B------:R-:W-:-:S04]  /*0840*/  UIADD3 UR14, UPT, UPT, -UR7, 0x100000, URZ ;  /* 0x00100000070e7890 */ /* 0x000fc8000fffe1ff */
[----:B------:R-:W-:Y:S02]  /*0850*/  USHF.L.U32 UR15, UR14, 0xb, URZ ;  /* 0x0000000b0e0f7899 */ /* 0x000fe400080006ff */
[----:B------:R-:W-:Y:S02]  /*0860*/  USHF.L.U32 UR14, UR14, 0x1, URZ ;  /* 0x000000010e0e7899 */ /* 0x000fe400080006ff */
[----:B------:R-:W-:-:S04]  /*0870*/  UIADD3 UR6, UPT, UPT, -UR6, 0x100000, URZ ;  /* 0x0010000006067890 */ /* 0x000fc8000fffe1ff */
[----:B------:R-:W-:Y:S02]  /*0880*/  USHF.L.U32 UR7, UR6, 0xb, URZ ;  /* 0x0000000b06077899 */ /* 0x000fe400080006ff */
[----:B------:R-:W-:Y:S01]  /*0890*/  USHF.L.U32 UR6, UR6, 0x1, URZ ;  /* 0x0000000106067899 */ /* 0x000fe200080006ff */
[----:B------:R-:W-:Y:S01]  /*08a0*/  ELECT P1, URZ, PT ;  /* 0x0000000000ff782f */ /* 0x000fe20003820000 */
[----:B------:R-:W3:Y:S02]  /*08b0*/  FENCE.VIEW.ASYNC.S ;  /* 0x00000000000073c6 */ /* 0x000ee40000000000 */
[----:B---3--:R3:W4:Y:S08]  /*08c0*/  SYNCS.EXCH.64 URZ, [UR8+0xd0], UR14 ;  /* 0x0000d00e08ff75b2 */ /* 0x0087300008000100 */
[----:B------:R3:W1:Y:S01]  /*08d0*/  SYNCS.EXCH.64 URZ, [UR8+0xf0], UR6 ;  /* 0x0000f00608ff75b2 */ /* 0x0006620008000100 */
[----:B------:R3:W1:Y:S01]  /*08e0*/  SYNCS.EXCH.64 URZ, [UR8+0xd8], UR14 ;  /* 0x0000d80e08ff75b2 */ /* 0x0006620008000100 */
[----:B------:R3:W1:Y:S01]  /*08f0*/  SYNCS.EXCH.64 URZ, [UR8+0xf8], UR6 ;  /* 0x0000f80608ff75b2 */ /* 0x0006620008000100 */
[----:B------:R3:W1:Y:S01]  /*0900*/  SYNCS.EXCH.64 URZ, [UR8+0xe0], UR14 ;  /* 0x0000e00e08ff75b2 */ /* 0x0006620008000100 */
[----:B------:R3:W1:Y:S01]  /*0910*/  SYNCS.EXCH.64 URZ, [UR8+0x100], UR6 ;  /* 0x0001000608ff75b2 */ /* 0x0006620008000100 */
[----:B------:R3:W1:Y:S01]  /*0920*/  SYNCS.EXCH.64 URZ, [UR8+0xe8], UR14 ;  /* 0x0000e80e08ff75b2 */ /* 0x0006620008000100 */
[----:B------:R3:W1:Y:S01]  /*0930*/  SYNCS.EXCH.64 URZ, [UR8+0x108], UR6 ;  /* 0x0001080608ff75b2 */ /* 0x0006620008000100 */
[----:B------:R-:W-:Y:S01]  /*0940*/  NOP ;  /* 0x0000000000007918 */ /* 0x000fe20000000000 */
.L_x_11:
[----:B------:R-:W2:Y:S01]  /*0950*/  SHFL.IDX PT, R0, R72, RZ, 0x1f ;  /* 0x00001fff48007589 */ /* 0x000ea200000e0000 */
[----:B------:R-:W-:Y:S01]  /*0960*/  NOP ;  /* 0x0000000000007918 */ /* 0x000fe20000000000 */
[----:B--2---:R-:W-:-:S13]  /*0970*/  ISETP.NE.AND P1, PT, R0, 0x3, PT ;  /* 0x000000030000780c */ /* 0x004fda0003f25270 */
[----:B------:R-:W-:Y:S05]  /*0980*/  @P1 BRA `(.L_x_12) ;  /* 0x00000000002c1947 */ /* 0x000fea0003800000 */
[----:B---3--:R-:W-:Y:S01]  /*0990*/  UMOV UR7, 0x400 ;  /* 0x0000040000077882 */ /* 0x008fe20000000000 */
[----:B------:R-:W-:Y:S01]  /*09a0*/  UMOV UR6, 0x20 ;  /* 0x0000002000067882 */ /* 0x000fe20000000000 */
[----:B------:R-:W-:Y:S02]  /*09b0*/  ULEA UR7, UR46, UR7, 0x18 ;  /* 0x000000072e077291 */ /* 0x000fe4000f8ec0ff */
[----:B------:R-:W-:-:S04]  /*09c0*/  UIADD3 UR8, UPT, UPT, -UR6, 0x100000, URZ ;  /* 0x0010000006087890 */ /* 0x000fc8000fffe1ff */
[----:B------:R-:W-:Y:S02]  /*09d0*/  USHF.L.U32 UR9, UR8, 0xb, URZ ;  /* 0x0000000b08097899 */ /* 0x000fe400080006ff */
[----:B------:R-:W-:Y:S01]  /*09e0*/  USHF.L.U32 UR8, UR8, 0x1, URZ ;  /* 0x0000000108087899 */ /* 0x000fe200080006ff */
[----:B------:R-:W-:Y:S01]  /*09f0*/  ELECT P1, URZ, PT ;  /* 0x0000000000ff782f */ /* 0x000fe20003820000 */
[----:B------:R-:W2:Y:S10]  /*0a00*/  FENCE.VIEW.ASYNC.S ;  /* 0x00000000000073c6 */ /* 0x000eb40000000000 */
[----:B--2---:R2:W3:Y:S01]  /*0a10*/  SYNCS.EXCH.64 URZ, [UR7+0x110], UR8 ;  /* 0x0001100807ff75b2 */ /* 0x0044e20008000100 */
[----:B------:R2:W1:Y:S01]  /*0a20*/  SYNCS.EXCH.64 URZ, [UR7+0x118], UR8 ;  /* 0x0001180807ff75b2 */ /* 0x0004620008000100 */
[----:B------:R-:W-:Y:S01]  /*0a30*/  NOP ;  /* 0x0000000000007918 */ /* 0x000fe20000000000 */
.L_x_12:
[----:B------:R-:W4:Y:S01]  /*0a40*/  SHFL.IDX PT, R0, R72, RZ, 0x1f ;  /* 0x00001fff48007589 */ /* 0x000f2200000e0000 */
[----:B------:R-:W-:Y:S01]  /*0a50*/  NOP ;  /* 0x0000000000007918 */ /* 0x000fe20000000000 */
[----:B----4-:R-:W-:-:S13]  /*0a60*/  ISETP.NE.AND P1, PT, R0, 0x4, PT ;  /* 0x000000040000780c */ /* 0x010fda0003f25270 */
[----:B------:R-:W-:Y:S05]  /*0a70*/  @P1 BRA `(.L_x_13) ;  /* 0x0000000000481947 */ /* 0x000fea0003800000 */
[----:B--23--:R-:W-:Y:S01]  /*0a80*/  UMOV UR8, 0x1e0 ;  /* 0x000001e000087882 */ /* 0x00cfe20000000000 */
[----:B------:R-:W-:Y:S01]  /*0a90*/  UMOV UR7, 0x400 ;  /* 0x0000040000077882 */ /* 0x000fe20000000000 */
[----:B------:R-:W-:Y:S01]  /*0aa0*/  USEL UR8, UR8, 0x1a0, UP5 ;  /* 0x000001a008087887 */ /* 0x000fe2000a800000 */
        /* <DEDUP_REMOVED lines=9> */
[----:B------:R-:W2:Y:S02]  /*0b40*/  FENCE.VIEW.ASYNC.S ;  /* 0x00000000000073c6 */ /* 0x000ea40000000000 */
[----:B--2---:R4:W2:Y:S08]  /*0b50*/  SYNCS.EXCH.64 URZ, [UR7+0x120], UR14 ;  /* 0x0001200e07ff75b2 */ /* 0x0048b00008000100 */
[----:B------:R4:W3:Y:S01]  /*0b60*/  SYNCS.EXCH.64 URZ, [UR7+0x130], UR8 ;  /* 0x0001300807ff75b2 */ /* 0x0008e20008000100 */
[----:B------:R4:W1:Y:S01]  /*0b70*/  SYNCS.EXCH.64 URZ, [UR7+0x128], UR14 ;  /* 0x0001280e07ff75b2 */ /* 0x0008620008000100 */
[----:B------:R4:W1:Y:S02]  /*0b80*/  SYNCS.EXCH.64 URZ, [UR7+0x138], UR8 ;  /* 0x0001380807ff75b2 */ /* 0x0008640008000100 */
[----:B----4-:R-:W-:Y:S01]  /*0b90*/  NOP ;  /* 0x0000000000007918 */ /* 0x010fe20000000000 */
.L_x_13:
[----:B------:R-:W4:Y:S01]  /*0ba0*/  SHFL.IDX PT, R0, R72, RZ, 0x1f ;  /* 0x00001fff48007589 */ /* 0x000f2200000e0000 */
[----:B------:R-:W-:Y:S01]  /*0bb0*/  NOP ;  /* 0x0000000000007918 */ /* 0x000fe20000000000 */
[----:B----4-:R-:W-:-:S13]  /*0bc0*/  ISETP.NE.AND P1, PT, R0, 0x5, PT ;  /* 0x000000050000780c */ /* 0x010fda0003f25270 */
[----:B------:R-:W-:Y:S05]  /*0bd0*/  @P1 BRA `(.L_x_14) ;  /* 0x0000000000541947 */ /* 0x000fea0003800000 */
[----:B--23--:R-:W-:Y:S01]  /*0be0*/  UMOV UR8, 0x400 ;  /* 0x0000040000087882 */ /* 0x00cfe20000000000 */
        /* <DEDUP_REMOVED lines=14> */
[----:B------:R4:W1:Y:S01]  /*0cd0*/  SYNCS.EXCH.64 URZ, [UR8+0x168], UR6 ;  /* 0x0001680608ff75b2 */ /* 0x0008620008000100 */
[----:B------:R4:W1:Y:S01]  /*0ce0*/  SYNCS.EXCH.64 URZ, [UR8+0x150], UR14 ;  /* 0x0001500e08ff75b2 */ /* 0x0008620008000100 */
[----:B------:R4:W1:Y:S01]  /*0cf0*/  SYNCS.EXCH.64 URZ, [UR8+0x170], UR6 ;  /* 0x0001700608ff75b2 */ /* 0x0008620008000100 */
[----:B------:R4:W1:Y:S01]  /*0d00*/  SYNCS.EXCH.64 URZ, [UR8+0x158], UR14 ;  /* 0x0001580e08ff75b2 */ /* 0x0008620008000100 */
[----:B------:R4:W1:Y:S02]  /*0d10*/  SYNCS.EXCH.64 URZ, [UR8+0x178], UR6 ;  /* 0x0001780608ff75b2 */ /* 0x0008640008000100 */
[----:B----4-:R-:W-:Y:S01]  /*0d20*/  NOP ;  /* 0x0000000000007918 */ /* 0x010fe20000000000 */
.L_x_14:
[----:B------:R-:W4:Y:S01]  /*0d30*/  SHFL.IDX PT, R0, R72, RZ, 0x1f ;  /* 0x00001fff48007589 */ /* 0x000f2200000e0000 */
[----:B------:R-:W-:Y:S01]  /*0d40*/  ISETP.NE.OR P0, PT, RZ, UR10, !P0 ;  /* 0x0000000aff007c0c */ /* 0x000fe2000c705670 */
[----:B------:R-:W-:Y:S01]  /*0d50*/  NOP ;  /* 0x0000000000007918 */ /* 0x000fe20000000000 */
[----:B----4-:R-:W-:-:S13]  /*0d60*/  ISETP.NE.AND P1, PT, R0, 0x3, PT ;  /* 0x000000030000780c */ /* 0x010fda0003f25270 */
[----:B------:R-:W-:Y:S05]  /*0d70*/  @P1 BRA `(.L_x_15) ;  /* 0x0000000000341947 */ /* 0x000fea0003800000 */
[----:B--23--:R-:W-:Y:S01]  /*0d80*/  UMOV UR7, 0x400 ;  /* 0x0000040000077882 */ /* 0x00cfe20000000000 */
[----:B------:R-:W-:Y:S01]  /*0d90*/  UMOV UR6, 0x20 ;  /* 0x0000002000067882 */ /* 0x000fe20000000000 */
[----:B------:R-:W-:Y:S02]  /*0da0*/  ULEA UR7, UR46, UR7, 0x18 ;  /* 0x000000072e077291 */ /* 0x000fe4000f8ec0ff */
[----:B------:R-:W-:-:S04]  /*0db0*/  UIADD3 UR8, UPT, UPT, -UR6, 0x100000, URZ ;  /* 0x0010000006087890 */ /* 0x000fc8000fffe1ff */
[----:B------:R-:W-:Y:S02]  /*0dc0*/  USHF.L.U32 UR9, UR8, 0xb, URZ ;  /* 0x0000000b08097899 */ /* 0x000fe400080006ff */
[----:B------:R-:W-:Y:S01]  /*0dd0*/  USHF.L.U32 UR8, UR8, 0x1, URZ ;  /* 0x0000000108087899 */ /* 0x000fe200080006ff */
[----:B------:R-:W-:Y:S01]  /*0de0*/  ELECT P1, URZ, PT ;  /* 0x0000000000ff782f */ /* 0x000fe20003820000 */
[----:B------:R-:W2:Y:S10]  /*0df0*/  FENCE.VIEW.ASYNC.S ;  /* 0x00000000000073c6 */ /* 0x000eb40000000000 */
[----:B--2---:R4:W2:Y:S01]  /*0e00*/  SYNCS.EXCH.64 URZ, [UR7+0x180], UR8 ;  /* 0x0001800807ff75b2 */ /* 0x0048a20008000100 */
[----:B------:R4:W3:Y:S01]  /*0e10*/  SYNCS.EXCH.64 URZ, [UR7+0x190], UR8 ;  /* 0x0001900807ff75b2 */ /* 0x0008e20008000100 */
[----:B------:R4:W1:Y:S01]  /*0e20*/  SYNCS.EXCH.64 URZ, [UR7+0x188], UR8 ;  /* 0x0001880807ff75b2 */ /* 0x0008620008000100 */
[----:B------:R4:W1:Y:S02]  /*0e30*/  SYNCS.EXCH.64 URZ, [UR7+0x198], UR8 ;  /* 0x0001980807ff75b2 */ /* 0x0008640008000100 */
[----:B----4-:R-:W-:Y:S01]  /*0e40*/  NOP ;  /* 0x0000000000007918 */ /* 0x010fe20000000000 */
.L_x_15:
[----:B------:R-:W-:Y:S01]  /*0e50*/  VOTEU.ALL UP1, P0 ;  /* 0x0000000000ff7886 */ /* 0x000fe20000020000 */
[----:B--23--:R-:W2:Y:S01]  /*0e60*/  LDCU UR7, c[0x0][0x36c] ;  /* 0x00006d80ff0777ac */ /* 0x00cea20008000800 */
[----:B------:R-:W-:Y:S01]  /*0e70*/  NOP ;  /* 0x0000000000007918 */ /* 0x000fe20000000000 */
[----:B------:R-:W-:Y:S01]  /*0e80*/  LOP3.LUT R0, R32, 0x1f, RZ, 0xc0, !PT ;  /* 0x0000001f20007812 */ /* 0x000fe200078ec0ff */
[----:B------:R-:W-:Y:S01]  /*0e90*/  UMOV UR8, 0x20 ;  /* 0x0000002000087882 */ /* 0x000fe20000000000 */
[----:B------:R-:W-:Y:S01]  /*0ea0*/  @!UP1 UMOV UR6, 0x400 ;  /* 0x0000040000069882 */ /* 0x000fe20000000000 */
[----:B------:R-:W-:-:S04]  /*0eb0*/  @!UP1 UIADD3 UR8, UPT, UPT, -UR8, 0x100000, URZ ;  /* 0x0010000008089890 */ /* 0x000fc8000fffe1ff */
[----:B------:R-:W-:Y:S02]  /*0ec0*/  @!UP1 USHF.L.U32 UR9, UR8, 0xb, URZ ;  /* 0x0000000b08099899 */ /* 0x000fe400080006ff */
[----:B------:R-:W-:Y:S02]  /*0ed0*/  @!UP1 USHF.L.U32 UR8, UR8, 0x1, URZ ;  /* 0x0000000108089899 */ /* 0x000fe400080006ff */
[----:B------:R-:W-:Y:S01]  /*0ee0*/  @!UP1 ULEA UR6, UR46, UR6, 0x18 ;  /* 0x000000062e069291 */ /* 0x000fe2000f8ec0ff */
[----:B------:R-:W-:Y:S01]  /*0ef0*/  VOTEU.ALL UP1, P0 ;  /* 0x0000000000ff7886 */ /* 0x000fe20000020000 */
[----:B------:R-:W-:Y:S01]  /*0f00*/  UISETP.NE.AND UP4, UPT, UR10, URZ, UPT ;  /* 0x000000ff0a00728c */ /* 0x000fe2000bf85270 */
[----:B------:R-:W3:Y:S09]  /*0f10*/  FENCE.VIEW.ASYNC.S ;  /* 0x00000000000073c6 */ /* 0x000ef20000000000 */
[----:B---3--:R3:W4:Y:S01]  /*0f20*/  @!UP1 SYNCS.EXCH.64 URZ, [UR6+0x1a0], UR8 ;  /* 0x0001a00806ff95b2 */ /* 0x0087220008000100 */
[----:B--2---:R-:W-:-:S09]  /*0f30*/  UISETP.EQ.U32.AND UP1, UPT, UR7, 0x1, UPT ;  /* 0x000000010700788c */ /* 0x004fd2000bf22070 */
[----:B------:R-:W-:Y:S05]  /*0f40*/  BRA.U !UP1, `(.L_x_16) ;  /* 0x0000000109087547 */ /* 0x000fea000b800000 */
[----:B-1--4-:R-:W-:Y:S01]  /*0f50*/  UCGABAR_ARV ;  /* 0x00000000000079c7 */ /* 0x012fe20008000000 */
[----:B------:R-:W-:Y:S05]  /*0f60*/  BRA `(.L_x_17) ;  /* 0x0000000000047947 */ /* 0x000fea0003800000 */
.L_x_16:
[----:B-1--4-:R-:W-:Y:S01]  /*0f70*/  NOP ;  /* 0x0000000000007918 */ /* 0x012fe20000000000 */
.L_x_17:
[----:B------:R-:W1:Y:S01]  /*0f80*/  S2R R5, SR_CTAID.X ;  /* 0x0000000000057919 */ /* 0x000e620000002500 */
[----:B------:R-:W-:-:S05]  /*0f90*/  CS2R.32 R65, SR_CgaSize ;  /* 0x0000000000417805 */ /* 0x000fca0000008a00 */
[----:B------:R-:W-:-:S05]  /*0fa0*/  IMAD R65, R65, -0xa0, RZ ;  /* 0xffffff6041417824 */ /* 0x000fca00078e02ff */
[----:B------:R-:W-:-:S14]  /*0fb0*/  R2UR UR7, R65 ;  /* 0x00000000410772ca */ /* 0x000fdc00000e0000 */
[----:B------:R-:W2:Y:S01]  /*0fc0*/  LDCU UR7, c[0x0][UR7+0x2b0] ;  /* 0x00005600070777ac */ /* 0x000ea20008000800 */
[----:B------:R-:W-:-:S05]  /*0fd0*/  CS2R.32 R3, SR_CgaSize ;  /* 0x0000000000037805 */ /* 0x000fca0000008a00 */
[----:B------:R-:W-:-:S06]  /*0fe0*/  IMAD R3, R3, -0xa0, RZ ;  /* 0xffffff6003037824 */ /* 0x000fcc00078e02ff */
[----:B------:R-:W4:Y:S01]  /*0ff0*/  LDC R3, c[0x0][R3+0x2a0] ;  /* 0x0000a80003037b82 */ /* 0x000f220000000800 */
[----:B------:R-:W-:Y:S01]  /*1000*/  PRMT R11, RZ, 0x7610, R11 ;  /* 0x00007610ff0b7816 */ /* 0x000fe2000000000b */
[----:B------:R-:W2:Y:S01]  /*1010*/  S2R R4, SR_CTAID.Y ;  /* 0x0000000000047919 */ /* 0x000ea20000002600 */
[----:B------:R-:W-:-:S05]  /*1020*/  CS2R.32 R65, SR_CgaSize ;  /* 0x0000000000417805 */ /* 0x000fca0000008a00 */
[----:B------:R-:W-:-:S05]  /*1030*/  IMAD R65, R65, -0xa0, RZ ;  /* 0xffffff6041417824 */ /* 0x000fca00078e02ff */
[----:B---3--:R-:W-:-:S14]  /*1040*/  R2UR UR6, R65 ;  /* 0x00000000410672ca */ /* 0x008fdc00000e0000 */
[----:B------:R-:W3:Y:S01]  /*1050*/  LDCU UR6, c[0x0][UR6+0x2b4] ;  /* 0x00005680060677ac */ /* 0x000ee20008000800 */
[----:B------:R-:W-:Y:S01]  /*1060*/  PRMT R10, RZ, 0x7610, R10 ;  /* 0x00007610ff0a7816 */ /* 0x000fe2000000000a */
[----:B------:R-:W-:Y:S01]  /*1070*/  UISETP.NE.AND UP2, UPT, UR10, 0x2, UPT ;  /* 0x000000020a00788c */ /* 0x000fe2000bf45270 */
[----:B------:R-:W2:Y:S01]  /*1080*/  LDC R12, c[0x0][0xb24] ;  /* 0x0002c900ff0c7b82 */ /* 0x000ea20000000800 */
[----:B------:R-:W-:-:S05]  /*1090*/  CS2R.32 R2, SR_CgaSize ;  /* 0x0000000000027805 */ /* 0x000fca0000008a00 */
[----:B------:R-:W-:-:S06]  /*10a0*/  IMAD R2, R2, -0xa0, RZ ;  /* 0xffffff6002027824 */ /* 0x000fcc00078e02ff */
[----:B------:R-:W4:Y:S08]  /*10b0*/  LDC R2, c[0x0][R2+0x2a4] ;  /* 0x0000a90002027b82 */ /* 0x000f300000000800 */
[----:B------:R-:W4:Y:S01]  /*10c0*/  LDC R26, c[0x0][0xb24] ;  /* 0x0002c900ff1a7b82 */ /* 0x000f220000000800 */
[----:B-1----:R-:W-:-:S07]  /*10d0*/  I2FP.F32.U32 R65, R5 ;  /* 0x0000000500417245 */ /* 0x002fce0000201000 */
[----:B------:R-:W1:Y:S01]  /*10e0*/  S2UR UR52, SR_CTAID.Z ;  /* 0x00000000003479c3 */ /* 0x000e620000002700 */
[----:B--2---:R-:W-:Y:S02]  /*10f0*/  ISETP.GE.AND P0, PT, R12, 0x1, PT ;  /* 0x000000010c00780c */ /* 0x004fe40003f06270 */
[----:B------:R-:W-:Y:S01]  /*1100*/  I2FP.F32.U32 R64, R4 ;  /* 0x0000000400407245 */ /* 0x000fe20000201000 */
[----:B------:R-:W-:-:S04]  /*1110*/  FMUL R65, R65, UR7 ;  /* 0x0000000741417c20 */ /* 0x000fc80008400000 */
[----:B---3--:R-:W-:Y:S01]  /*1120*/  FMUL R64, R64, UR6 ;  /* 0x0000000640407c20 */ /* 0x008fe20008400000 */
[----:B------:R-:W2:Y:S01]  /*1130*/  LDCU UR6, c[0x0][0xb30] ;  /* 0x00016600ff0677ac */ /* 0x000ea20008000800 */
[----:B------:R-:W3:Y:S08]  /*1140*/  F2I.U32.TRUNC.NTZ R65, R65 ;  /* 0x0000004100417305 */ /* 0x000ef0000020f000 */
[----:B------:R-:W1:Y:S01]  /*1150*/  F2I.U32.TRUNC.NTZ R64, R64 ;  /* 0x0000004000407305 */ /* 0x000e62000020f000 */
[----:B---3--:R-:W-:Y:S01]  /*1160*/  IMAD.MOV R65, RZ, RZ, -R65 ;  /* 0x000000ffff417224 */ /* 0x008fe200078e0a41 */
[----:B--2---:R-:W-:-:S03]  /*1170*/  UISETP.NE.AND UP3, UPT, UR6, 0x1, UPT ;  /* 0x000000010600788c */ /* 0x004fc6000bf65270 */
[--C-:B----4-:R-:W-:Y:S02]  /*1180*/  IMAD R65, R3, R65, R5.reuse ;  /* 0x0000004103417224 */ /* 0x110fe400078e0205 */
[----:B------:R-:W-:Y:S01]  /*1190*/  IMAD.MOV.U32 R3, RZ, RZ, R5 ;  /* 0x000000ffff037224 */ /* 0x000fe200078e0005 */
[----:B-1----:R-:W-:-:S05]  /*11a0*/  IADD3 R64, PT, PT, -R64, RZ, RZ ;  /* 0x000000ff40407210 */ /* 0x002fca0007ffe1ff */
[----:B------:R-:W-:Y:S01]  /*11b0*/  IMAD R64, R2, R64, R4 ;  /* 0x0000004002407224 */ /* 0x000fe200078e0204 */
[----:B------:R-:W-:Y:S06]  /*11c0*/  BRA.U UP4, `(.L_x_18) ;  /* 0x0000000104287547 */ /* 0x000fec000b800000 */
[----:B------:R-:W-:Y:S01]  /*11d0*/  ISETP.NE.AND P1, PT, R64, RZ, PT ;  /* 0x000000ff4000720c */ /* 0x000fe20003f25270 */
[----:B------:R-:W-:Y:S01]  /*11e0*/  IMAD.MOV.U32 R2, RZ, RZ, 0x3 ;  /* 0x00000003ff027424 */ /* 0x000fe200078e00ff */
[C---:B------:R-:W-:Y:S02]  /*11f0*/  LOP3.LUT R6, R65.reuse, 0xfffffffe, RZ, 0xc0, !PT ;  /* 0xfffffffe41067812 */ /* 0x040fe400078ec0ff */
[----:B------:R-:W-:Y:S02]  /*1200*/  ISETP.LT.U32.OR P1, PT, R65, 0x2, !P1 ;  /* 0x000000024100780c */ /* 0x000fe40004f21470 */
[----:B------:R-:W-:Y:S02]  /*1210*/  SHF.L.U32 R2, R2, R6, RZ ;  /* 0x0000000602027219 */ /* 0x000fe400000006ff */
[----:B------:R-:W-:Y:S02]  /*1220*/  SEL R8, RZ, 0x1, !P1 ;  /* 0x00000001ff087807 */ /* 0x000fe40004800000 */
[----:B------:R-:W-:-:S02]  /*1230*/  SEL R7, RZ, 0x2, !P1 ;  /* 0x00000002ff077807 */ /* 0x000fc40004800000 */
[----:B------:R-:W-:-:S03]  /*1240*/  PRMT R10, R2, 0x7610, R10 ;  /* 0x00007610020a7816 */ /* 0x000fc6000000000a */
[----:B------:R-:W-:-:S05]  /*1250*/  IMAD.IADD R7, R8, 0x1, R7 ;  /* 0x0000000108077824 */ /* 0x000fca00078e0207 */
[----:B------:R-:W-:Y:S02]  /*1260*/  PRMT R11, R7, 0x7610, R11 ;  /* 0x00007610070b7816 */ /* 0x000fe4000000000b */
.L_x_18:
[----:B------:R-:W-:Y:S05]  /*1270*/  @!P0 BRA `(.L_x_19) ;  /* 0x0000000000b88947 */ /* 0x000fea0003800000 */
[----:B------:R-:W1:Y:S01]  /*1280*/  LDC.64 R6, c[0x0][0xb18] ;  /* 0x0002c600ff067b82 */ /* 0x000e620000000a00 */
[----:B------:R-:W-:-:S07]  /*1290*/  ISETP.NE.AND P0, PT, R12, 0x1, PT ;  /* 0x000000010c00780c */ /* 0x000fce0003f05270 */
[----:B------:R-:W2:Y:S08]  /*12a0*/  LDC R14, c[0x0][0xb0c] ;  /* 0x0002c300ff0e7b82 */ /* 0x000eb00000000800 */
[----:B------:R-:W3:Y:S08]  /*12b0*/  LDC R16, c[0x0][0x370] ;  /* 0x0000dc00ff107b82 */ /* 0x000ef00000000800 */
[----:B------:R-:W4:Y:S01]  /*12c0*/  LDC R15, c[0x0][0x374] ;  /* 0x0000dd00ff0f7b82 */ /* 0x000f220000000800 */
[----:B-1----:R-:W-:-:S07]  /*12d0*/  ISETP.NE.AND P1, PT, R6, 0x1, PT ;  /* 0x000000010600780c */ /* 0x002fce0003f25270 */
[----:B------:R-:W3:Y:S01]  /*12e0*/  LDC.64 R8, c[0x0][0xb10] ;  /* 0x0002c400ff087b82 */ /* 0x000ee20000000a00 */
[----:B--2---:R-:W-:-:S07]  /*12f0*/  ISETP.NE.AND P2, PT, R14, 0x1, PT ;  /* 0x000000010e00780c */ /* 0x004fce0003f45270 */
[----:B------:R-:W1:Y:S08]  /*1300*/  LDC R13, c[0x0][0xb20] ;  /* 0x0002c800ff0d7b82 */ /* 0x000e700000000800 */
[----:B------:R-:W2:Y:S01]  /*1310*/  LDC.64 R2, c[0x0][0xb28] ;  /* 0x0002ca00ff027b82 */ /* 0x000ea20000000a00 */
[----:B----4-:R-:W-:-:S04]  /*1320*/  IMAD.HI.U32 R17, R15, R7, RZ ;  /* 0x000000070f117227 */ /* 0x010fc800078e00ff */
[----:B------:R-:W-:-:S04]  /*1330*/  IMAD.HI.U32 R7, R4, R7, RZ ;  /* 0x0000000704077227 */ /* 0x000fc800078e00ff */
[----:B---3--:R-:W-:-:S05]  /*1340*/  IMAD.HI.U32 R18, R16, R8, RZ ;  /* 0x0000000810127227 */ /* 0x008fca00078e00ff */
[----:B------:R-:W-:Y:S01]  /*1350*/  @P2 SHF.R.U32.HI R16, RZ, R9, R18 ;  /* 0x00000009ff102219 */ /* 0x000fe20000011612 */
[----:B------:R-:W-:Y:S01]  /*1360*/  IMAD.HI.U32 R18, R5, R8, RZ ;  /* 0x0000000805127227 */ /* 0x000fe200078e00ff */
[-C--:B-1----:R-:W-:Y:S02]  /*1370*/  @P1 SHF.R.U32.HI R15, RZ, R13.reuse, R17 ;  /* 0x0000000dff0f1219 */ /* 0x082fe40000011611 */
[----:B------:R-:W-:Y:S02]  /*1380*/  SHF.R.U32.HI R7, RZ, R13, R7 ;  /* 0x0000000dff077219 */ /* 0x000fe40000011607 */
[----:B------:R-:W-:Y:S02]  /*1390*/  SHF.R.U32.HI R18, RZ, R9, R18 ;  /* 0x00000009ff127219 */ /* 0x000fe40000011612 */
[----:B------:R-:W-:Y:S01]  /*13a0*/  SEL R7, R4, R7, !P1 ;  /* 0x0000000704077207 */ /* 0x000fe20004800000 */
[----:B--2---:R-:W-:Y:S01]  /*13b0*/  IMAD.HI.U32 R17, R15, R2, RZ ;  /* 0x000000020f117227 */ /* 0x004fe200078e00ff */
[----:B------:R-:W-:-:S03]  /*13c0*/  SEL R18, R5, R18, !P2 ;  /* 0x0000001205127207 */ /* 0x000fc60005000000 */
[----:B------:R-:W-:Y:S01]  /*13d0*/  IMAD.HI.U32 R8, R16, R2, RZ ;  /* 0x0000000210087227 */ /* 0x000fe200078e00ff */
[----:B------:R-:W-:-:S04]  /*13e0*/  @P0 SHF.R.U32.HI R15, RZ, R3, R17 ;  /* 0x00000003ff0f0219 */ /* 0x000fc80000011611 */
[----:B------:R-:W-:Y:S01]  /*13f0*/  @P0 SHF.R.U32.HI R16, RZ, R3, R8 ;  /* 0x00000003ff100219 */ /* 0x000fe20000011608 */
[----:B------:R-:W-:-:S04]  /*1400*/  IMAD R15, R15, R12, RZ ;  /* 0x0000000c0f0f7224 */ /* 0x000fc800078e02ff */
[----:B------:R-:W-:Y:S01]  /*1410*/  IMAD R8, R16, R12, RZ ;  /* 0x0000000c10087224 */ /* 0x000fe200078e02ff */
[----:B------:R-:W-:-:S04]  /*1420*/  ISETP.GE.AND P1, PT, R7, R15, PT ;  /* 0x0000000f0700720c */ /* 0x000fc80003f26270 */
[----:B------:R-:W-:Y:S01]  /*1430*/  ISETP.GE.OR P1, PT, R18, R8, P1 ;  /* 0x000000081200720c */ /* 0x000fe20000f26670 */
[----:B------:R-:W-:-:S05]  /*1440*/  IMAD.HI.U32 R8, R7, R2, RZ ;  /* 0x0000000207087227 */ /* 0x000fca00078e00ff */
[----:B------:R-:W-:-:S04]  /*1450*/  SHF.R.U32.HI R8, RZ, R3, R8 ;  /* 0x00000003ff087219 */ /* 0x000fc80000011608 */
[----:B------:R-:W-:-:S03]  /*1460*/  SEL R8, R7, R8, !P0 ;  /* 0x0000000807087207 */ /* 0x000fc60004000000 */
[----:B------:R-:W-:Y:S01]  /*1470*/  @!P1 IMAD.HI.U32 R9, R18, R2, RZ ;  /* 0x0000000212099227 */ /* 0x000fe200078e00ff */
[----:B------:R-:W-:-:S04]  /*1480*/  IADD3 R2, PT, PT, -R8, RZ, RZ ;  /* 0x000000ff08027210 */ /* 0x000fc80007ffe1ff */
[----:B------:R-:W-:Y:S01]  /*1490*/  @!P1 SHF.R.U32.HI R3, RZ, R3, R9 ;  /* 0x00000003ff039219 */ /* 0x000fe20000011609 */
[----:B------:R-:W-:Y:S01]  /*14a0*/  IMAD R2, R12, R2, R7 ;  /* 0x000000020c027224 */ /* 0x000fe200078e0207 */
[----:B------:R-:W-:Y:S02]  /*14b0*/  IADD3 R9, PT, PT, -R7, RZ, RZ ;  /* 0x000000ff07097210 */ /* 0x000fe40007ffe1ff */
[----:B------:R-:W-:-:S03]  /*14c0*/  @!P1 SEL R3, R18, R3, !P0 ;  /* 0x0000000312039207 */ /* 0x000fc60004000000 */
[----:B------:R-:W-:Y:S02]  /*14d0*/  IMAD R4, R6, R9, R4 ;  /* 0x0000000906047224 */ /* 0x000fe400078e0204 */
[--C-:B------:R-:W-:Y:S02]  /*14e0*/  @!P1 IMAD.IADD R8, R8, 0x1, -R3.reuse ;  /* 0x0000000108089824 */ /* 0x100fe400078e0a03 */
[----:B------:R-:W-:Y:S01]  /*14f0*/  @!P1 IMAD R3, R2, R16, R3 ;  /* 0x0000001002039224 */ /* 0x000fe200078e0203 */
[----:B------:R-:W-:Y:S01]  /*1500*/  IADD3 R2, PT, PT, -R18, RZ, RZ ;  /* 0x000000ff12027210 */ /* 0x000fe20007ffe1ff */
[----:B------:R-:W-:Y:S02]  /*1510*/  @!P1 IMAD R7, R8, R12, R18 ;  /* 0x0000000c08079224 */ /* 0x000fe400078e0212 */
[----:B------:R-:W-:Y:S02]  /*1520*/  @!P1 IMAD.MOV.U32 R18, RZ, RZ, R3 ;  /* 0x000000ffff129224 */ /* 0x000fe400078e0003 */
[----:B------:R-:W-:-:S02]  /*1530*/  IMAD R2, R14, R2, R5 ;  /* 0x000000020e027224 */ /* 0x000fc400078e0205 */
[----:B------:R-:W-:Y:S02]  /*1540*/  IMAD R4, R7, R6, R4 ;  /* 0x0000000607047224 */ /* 0x000fe400078e0204 */
[----:B------:R-:W-:Y:S02]  /*1550*/  IMAD R3, R18, R14, R2 ;  /* 0x0000000e12037224 */ /* 0x000fe400078e0202 */
.L_x_19:
[----:B------:R-:W-:Y:S05]  /*1560*/  BRA.U UP3, `(.L_x_20) ;  /* 0x0000000103407547 */ /* 0x000fea000b800000 */
[----:B------:R-:W1:Y:S08]  /*1570*/  LDC.64 R8, c[0x0][0xb10] ;  /* 0x0002c400ff087b82 */ /* 0x000e700000000a00 */
[----:B------:R-:W2:Y:S08]  /*1580*/  LDC.64 R6, c[0x0][0xb18] ;  /* 0x0002c600ff067b82 */ /* 0x000eb00000000a00 */
[----:B------:R-:W3:Y:S08]  /*1590*/  LDC R2, c[0x0][0xb20] ;  /* 0x0002c800ff027b82 */ /* 0x000ef00000000800 */
[----:B------:R-:W4:Y:S01]  /*15a0*/  LDC R12, c[0x0][0xb0c] ;  /* 0x0002c300ff0c7b82 */ /* 0x000f220000000800 */
[----:B-1----:R-:W-:-:S05]  /*15b0*/  IMAD.HI.U32 R8, R3, R8, RZ ;  /* 0x0000000803087227 */ /* 0x002fca00078e00ff */
[----:B------:R-:W-:Y:S01]  /*15c0*/  SHF.R.U32.HI R8, RZ, R9, R8 ;  /* 0x00000009ff087219 */ /* 0x000fe20000011608 */
[----:B--2---:R-:W-:Y:S01]  /*15d0*/  IMAD.HI.U32 R7, R4, R7, RZ ;  /* 0x0000000704077227 */ /* 0x004fe200078e00ff */
[----:B------:R-:W-:-:S04]  /*15e0*/  ISETP.NE.AND P0, PT, R6, 0x1, PT ;  /* 0x000000010600780c */ /* 0x000fc80003f05270 */
[----:B---3--:R-:W-:-:S04]  /*15f0*/  SHF.R.U32.HI R2, RZ, R2, R7 ;  /* 0x00000002ff027219 */ /* 0x008fc80000011607 */
[----:B------:R-:W-:Y:S02]  /*1600*/  SEL R2, R4, R2, !P0 ;  /* 0x0000000204027207 */ /* 0x000fe40004000000 */
[----:B----4-:R-:W-:-:S04]  /*1610*/  ISETP.NE.AND P1, PT, R12, 0x1, PT ;  /* 0x000000010c00780c */ /* 0x010fc80003f25270 */
[----:B------:R-:W-:-:S05]  /*1620*/  SEL R8, R3, R8, !P1 ;  /* 0x0000000803087207 */ /* 0x000fca0004800000 */
[----:B------:R-:W-:Y:S02]  /*1630*/  IMAD.IADD R7, R2, 0x1, -R8 ;  /* 0x0000000102077824 */ /* 0x000fe400078e0a08 */
[----:B------:R-:W-:Y:S02]  /*1640*/  IMAD.IADD R2, R8, 0x1, -R2 ;  /* 0x0000000108027824 */ /* 0x000fe400078e0a02 */
[----:B------:R-:W-:Y:S02]  /*1650*/  IMAD R3, R7, R12, R3 ;  /* 0x0000000c07037224 */ /* 0x000fe400078e0203 */
[----:B------:R-:W-:Y:S02]  /*1660*/  IMAD R4, R2, R6, R4 ;  /* 0x0000000602047224 */ /* 0x000fe400078e0204 */
.L_x_20:
[----:B------:R-:W-:Y:S05]  /*1670*/  BRA.U !UP1, `(.L_x_21) ;  /* 0x00000001090c7547 */ /* 0x000fea000b800000 */
[----:B------:R-:W-:Y:S01]  /*1680*/  UCGABAR_WAIT ;  /* 0x0000000000007dc7 */ /* 0x000fe20008000000 */
[----:B------:R-:W-:Y:S01]  /*1690*/  CCTL.IVALL ;  /* 0x00000000ff00798f */ /* 0x000fe20002000000 */
[----:B------:R-:W-:Y:S05]  /*16a0*/  BRA `(.L_x_22) ;  /* 0x0000000000047947 */ /* 0x000fea0003800000 */
.L_x_21:
[----:B------:R-:W-:Y:S06]  /*16b0*/  BAR.SYNC.DEFER_BLOCKING 0x0 ;  /* 0x0000000000007b1d */ /* 0x000fec0000010000 */
.L_x_22:
[----:B------:R-:W-:Y:S05]  /*16c0*/  BRA.U UP2, `(.L_x_23) ;  /* 0x0000001502e87547 */ /* 0x000fea000b800000 */
[----:B------:R-:W1:Y:S01]  /*16d0*/  LDCU UR4, c[0x0][0x38c] ;  /* 0x00007180ff0477ac */ /* 0x000e620008000800 */
[----:B------:R-:W2:Y:S01]  /*16e0*/  LDC R9, c[0x0][0x370] ;  /* 0x0000dc00ff097b82 */ /* 0x000ea20000000800 */
[----:B------:R-:W-:Y:S01]  /*16f0*/  IMAD.SHL.U32 R16, R5, 0x40, RZ ;  /* 0x0000004005107824 */ /* 0x000fe200078e00ff */
[----:B------:R-:W-:Y:S01]  /*1700*/  PLOP3.LUT P1, PT, PT, PT, UP5, 0x80, 0x8 ;  /* 0x000000000008781c */ /* 0x000fe20003f2f058 */
[----:B------:R-:W-:Y:S01]  /*1710*/  UISETP.NE.AND UP1, UPT, UR10, URZ, UPT ;  /* 0x000000ff0a00728c */ /* 0x000fe2000bf25270 */
[----:B------:R-:W-:Y:S01]  /*1720*/  ISETP.NE.AND P4, PT, R0, RZ, P5 ;  /* 0x000000ff0000720c */ /* 0x000fe20002f85270 */
[----:B------:R-:W-:Y:S01]  /*1730*/  IMAD.MOV.U32 R15, RZ, RZ, 0x1 ;  /* 0x00000001ff0f7424 */ /* 0x000fe200078e00ff */
[----:B------:R-:W-:Y:S01]  /*1740*/  PLOP3.LUT P1, PT, P1, PT, PT, 0x8, 0x80 ;  /* 0x000000000080781c */ /* 0x000fe20000f2e170 */
[----:B------:R-:W-:Y:S01]  /*1750*/  IMAD.MOV.U32 R14, RZ, RZ, RZ ;  /* 0x000000ffff0e7224 */ /* 0x000fe200078e00ff */
[----:B------:R-:W3:Y:S01]  /*1760*/  LDC R8, c[0x0][0x374] ;  /* 0x0000dd00ff087b82 */ /* 0x000ee20000000800 */
[----:B------:R-:W-:Y:S01]  /*1770*/  CS2R R12, SRZ ;  /* 0x00000000000c7805 */ /* 0x000fe2000001ff00 */
[----:B------:R-:W-:Y:S01]  /*1780*/  IMAD.MOV.U32 R11, RZ, RZ, 0x1 ;  /* 0x00000001ff0b7424 */ /* 0x000fe200078e00ff */
[----:B------:R-:W-:Y:S01]  /*1790*/  LOP3.LUT R16, R16, 0x40, RZ, 0xc0, !PT ;  /* 0x0000004010107812 */ /* 0x000fe200078ec0ff */
[----:B------:R-:W-:Y:S01]  /*17a0*/  USEL UR22, UR13, 0x2, UP1 ;  /* 0x000000020d167887 */ /* 0x000fe20008800000 */
[----:B------:R-:W4:Y:S01]  /*17b0*/  LDCU.64 UR14, c[0x0][0x348] ;  /* 0x00006900ff0e77ac */ /* 0x000f220008000a00 */
[----:B-1----:R-:W-:Y:S01]  /*17c0*/  UIADD3 UR5, UPT, UPT, UR4, 0x3f, URZ ;  /* 0x0000003f04057890 */ /* 0x002fe2000fffe0ff */
[----:B------:R-:W-:-:S03]  /*17d0*/  UMOV UR23, URZ ;  /* 0x000000ff00177c82 */ /* 0x000fc60008000000 */
[----:B------:R-:W-:-:S04]  /*17e0*/  USHF.R.S32.HI UR6, URZ, 0x1f, UR5 ;  /* 0x0000001fff067899 */ /* 0x000fc80008011405 */
[----:B------:R-:W-:Y:S02]  /*17f0*/  ULEA.HI UR6, UR6, UR5, URZ, 0x6 ;  /* 0x0000000506067291 */ /* 0x000fe4000f8f30ff */
[----:B------:R-:W-:Y:S02]  /*1800*/  UIADD3 UR5, UPT, UPT, UR4, -0x1, URZ ;  /* 0xffffffff04057890 */ /* 0x000fe4000fffe0ff */
[----:B------:R-:W-:Y:S02]  /*1810*/  USHF.R.S32.HI UR6, URZ, 0x6, UR6 ;  /* 0x00000006ff067899 */ /* 0x000fe40008011406 */
[----:B------:R-:W-:Y:S02]  /*1820*/  UISETP.GE.U32.AND UP2, UPT, UR5, -0x7f, UPT ;  /* 0xffffff810500788c */ /* 0x000fe4000bf46070 */
[----:B------:R-:W-:Y:S02]  /*1830*/  UISETP.LT.U32.AND UP0, UPT, UR6, 0xd, UPT ;  /* 0x0000000d0600788c */ /* 0x000fe4000bf01070 */
[----:B------:R-:W-:-:S02]  /*1840*/  UIADD3 UR4, UPT, UPT, UR4, 0x7e, URZ ;  /* 0x0000007e04047890 */ /* 0x000fc4000fffe0ff */
[----:B------:R-:W-:-:S04]  /*1850*/  USEL UR5, UR6, 0xd, UP0 ;  /* 0x0000000d06057887 */ /* 0x000fc80008000000 */
[----:B------:R-:W-:Y:S02]  /*1860*/  UIADD3 UR21, UPT, UPT, UR5, -0x1, URZ ;  /* 0xffffffff05157890 */ /* 0x000fe4000fffe0ff */
[----:B------:R-:W-:Y:S02]  /*1870*/  @UP2 UIADD3 UR21, UPT, UPT, UR5, URZ, URZ ;  /* 0x000000ff05152290 */ /* 0x000fe4000fffe0ff */
[----:B------:R-:W-:Y:S02]  /*1880*/  UIADD3 UR24, UPT, UPT, UR6, -UR5, URZ ;  /* 0x8000000506187290 */ /* 0x000fe4000fffe0ff */
[----:B------:R-:W-:Y:S02]  /*1890*/  UIADD3 UR13, UPT, UPT, UR21, 0x1, URZ ;  /* 0x00000001150d7890 */ /* 0x000fe4000fffe0ff */
[----:B--2-4-:R-:W-:-:S12]  /*18a0*/  UIADD3 UR21, UPT, UPT, -UR21, URZ, URZ ;  /* 0x000000ff15157290 */ /* 0x014fd8000fffe1ff */
.L_x_43:
[----:B------:R-:W-:Y:S01]  /*18b0*/  UISETP.NE.AND UP0, UPT, UR46, URZ, UPT ;  /* 0x000000ff2e00728c */ /* 0x000fe2000bf05270 */
[----:B------:R-:W1:Y:S08]  /*18c0*/  S2UR UR46, SR_CgaCtaId ;  /* 0x00000000002e79c3 */ /* 0x000e700000008800 */
[----:B------:R-:W-:Y:S05]  /*18d0*/  BRA.U UP0, `(.L_x_24) ;  /* 0x0000000100347547 */ /* 0x000fea000b800000 */
[----:B------:R-:W2:Y:S01]  /*18e0*/  S2R R2, SR_CgaCtaId ;  /* 0x0000000000027919 */ /* 0x000ea20000008800 */
[----:B------:R-:W-:-:S04]  /*18f0*/  MOV R5, 0x400 ;  /* 0x0000040000057802 */ /* 0x000fc80000000f00 */
[----:B--2---:R-:W-:Y:S02]  /*1900*/  LEA R2, R2, R5, 0x18 ;  /* 0x0000000502027211 */ /* 0x004fe400078ec0ff */
[----:B------:R-:W-:-:S03]  /*1910*/  SHF.L.U32 R5, R11, 0x1f, RZ ;  /* 0x0000001f0b057819 */ /* 0x000fc600000006ff */
[----:B------:R-:W-:-:S04]  /*1920*/  IMAD R2, R12, 0x8, R2 ;  /* 0x000000080c027824 */ /* 0x000fc800078e0202 */
[----:B------:R-:W2:Y:S02]  /*1930*/  SYNCS.PHASECHK.TRANS64.TRYWAIT P0, [R2+URZ+0x190], R5 ;  /* 0x00019005020075a7 */ /* 0x000ea400080011ff */
[----:B--2---:R-:W-:Y:S05]  /*1940*/  @!P0 BRA `(.L_x_25) ;  /* 0x0000007400b08947 */ /* 0x004fea0003800000 */
.L_x_160:
[----:B------:R-:W-:Y:S01]  /*1950*/  VIADD R12, R12, 0x1 ;  /* 0x000000010c0c7836 */ /* 0x000fe20000000000 */
[----:B------:R2:W-:Y:S04]  /*1960*/  SYNCS.ARRIVE.TRANS64.A1T0 RZ, [R2+URZ+0x180], RZ ;  /* 0x000180ff02ff79a7 */ /* 0x0005e800081000ff */
[----:B------:R-:W-:-:S04]  /*1970*/  ISETP.NE.AND P0, PT, R12, 0x2, PT ;  /* 0x000000020c00780c */ /* 0x000fc80003f05270 */
[----:B------:R-:W-:Y:S02]  /*1980*/  SEL R12, R12, RZ, P0 ;  /* 0x000000ff0c0c7207 */ /* 0x000fe40000000000 */
[----:B--2---:R-:W-:-:S04]  /*1990*/  SEL R2, RZ, 0x1, P0 ;  /* 0x00000001ff027807 */ /* 0x004fc80000000000 */
[----:B------:R-:W-:-:S07]  /*19a0*/  LOP3.LUT R11, R11, R2, RZ, 0x3c, !PT ;  /* 0x000000020b0b7212 */ /* 0x000fce00078e3cff */
.L_x_24:
[----:B------:R-:W-:Y:S01]  /*19b0*/  UMOV UR7, 0x400 ;  /* 0x0000040000077882 */ /* 0x000fe20000000000 */
[----:B------:R-:W-:Y:S01]  /*19c0*/  SHF.L.U32 R2, R15, 0x1f, RZ ;  /* 0x0000001f0f027819 */ /* 0x000fe200000006ff */
[----:B-1----:R-:W-:Y:S01]  /*19d0*/  ULEA UR7, UR46, UR7, 0x18 ;  /* 0x000000072e077291 */ /* 0x002fe2000f8ec0ff */
[C---:B------:R-:W-:Y:S01]  /*19e0*/  R2UR UR9, R16.reuse ;  /* 0x00000000100972ca */ /* 0x040fe200000e0000 */
[----:B------:R-:W-:Y:S01]  /*19f0*/  UISETP.GE.U32.AND UP0, UPT, UR4, 0x7f, UPT ;  /* 0x0000007f0400788c */ /* 0x000fe2000bf06070 */
[----:B------:R-:W-:Y:S01]  /*1a00*/  R2UR UR11, R16 ;  /* 0x00000000100b72ca */ /* 0x000fe200000e0000 */
[----:B------:R-:W-:Y:S01]  /*1a10*/  ULEA UR8, UR23, UR7, 0x3 ;  /* 0x0000000717087291 */ /* 0x000fe2000f8e18ff */
[----:B------:R-:W-:-:S08]  /*1a20*/  UMOV UR25, URZ ;  /* 0x000000ff00197c82 */ /* 0x000fd00008000000 */
[----:B------:R1:W2:Y:S01]  /*1a30*/  SYNCS.PHASECHK.TRANS64.TRYWAIT P0, [UR8+0x68], R2 ;  /* 0x00006802ff0075a7 */ /* 0x0002a20008001108 */
[----:B------:R-:W-:-:S13]  /*1a40*/  R2UR UR8, R4 ;  /* 0x00000000040872ca */ /* 0x000fda00000e0000 */
[----:B------:R-:W-:Y:S01]  /*1a50*/  ULEA UR11, UR8, UR11, 0x7 ;  /* 0x0000000b080b7291 */ /* 0x000fe2000f8e38ff */
[----:B-1----:R-:W-:-:S05]  /*1a60*/  LEA.HI R2, R3, R3, RZ, 0x1 ;  /* 0x0000000303027211 */ /* 0x002fca00078f08ff */
[----:B------:R-:W-:-:S05]  /*1a70*/  IMAD.SHL.U32 R2, R2, 0x40, RZ ;  /* 0x0000004002027824 */ /* 0x000fca00078e00ff */
[----:B------:R-:W-:-:S13]  /*1a80*/  R2UR UR51, R2 ;  /* 0x00000000023372ca */ /* 0x000fda00000e0000 */
[----:B------:R-:W-:Y:S01]  /*1a90*/  ULOP3.LUT UR51, UR9, 0xffffff80, UR51, 0xf8, !UPT ;  /* 0xffffff8009337892 */ /* 0x000fe2000f8ef833 */
[----:B------:R-:W-:Y:S11]  /*1aa0*/  BRA.U !UP0, `(.L_x_26) ;  /* 0x0000000108bc7547 */ /* 0x000ff6000b800000 */
[----:B------:R-:W-:Y:S01]  /*1ab0*/  UMOV UR16, UR21 ;  /* 0x0000001500107c82 */ /* 0x000fe20008000000 */
[----:B------:R-:W-:Y:S01]  /*1ac0*/  UMOV UR17, UR23 ;  /* 0x0000001700117c82 */ /* 0x000fe20008000000 */
[----:B------:R-:W-:-:S05]  /*1ad0*/  UMOV UR50, URZ ;  /* 0x000000ff00327c82 */ /* 0x000fca0008000000 */
.L_x_32:
[----:B------:R-:W-:Y:S01]  /*1ae0*/  ULEA UR49, UR17, UR7, 0x3 ;  /* 0x0000000711317291 */ /* 0x000fe2000f8e18ff */
[----:B------:R-:W-:Y:S01]  /*1af0*/  @P5 MOV R3, 0x8000 ;  /* 0x0000800000035802 */ /* 0x000fe20000000f00 */
[----:B-12-4-:R-:W-:Y:S10]  /*1b00*/  @P0 BRA `(.L_x_27) ;  /* 0x00000000000c0947 */ /* 0x016ff40003800000 */
[----:B------:R-:W-:-:S04]  /*1b10*/  SHF.L.U32 R4, R15, 0x1f, RZ ;  /* 0x0000001f0f047819 */ /* 0x000fc800000006ff */
[----:B------:R-:W1:Y:S02]  /*1b20*/  SYNCS.PHASECHK.TRANS64.TRYWAIT P0, [UR49+0x68], R4 ;  /* 0x00006804ff0075a7 */ /* 0x000e640008001131 */
[----:B-1----:R-:W-:Y:S05]  /*1b30*/  @!P0 BRA `(.L_x_28) ;  /* 0x0000007400488947 */ /* 0x002fea0003800000 */
.L_x_27:
[----:B------:R2:W-:Y:S01]  /*1b40*/  @P5 SYNCS.ARRIVE.TRANS64 RZ, [UR49], R3 ;  /* 0x00000003ffff59a7 */ /* 0x0005e20008000031 */
[----:B------:R-:W-:Y:S02]  /*1b50*/  ULOP3.LUT UR8, UR22, 0x2, URZ, 0xfc, !UPT ;  /* 0x0000000216087892 */ /* 0x000fe4000f8efcff */
[----:B------:R-:W-:Y:S02]  /*1b60*/  UIADD3 UR16, UPT, UPT, UR16, 0x1, URZ ;  /* 0x0000000110107890 */ /* 0x000fe4000fffe0ff */
[----:B------:R-:W-:Y:S02]  /*1b70*/  UISETP.NE.AND UP0, UPT, UR8, 0x2, UPT ;  /* 0x000000020800788c */ /* 0x000fe4000bf05270 */
[----:B------:R-:W-:-:S07]  /*1b80*/  UISETP.NE.AND UP2, UPT, UR16, 0x1, UPT ;  /* 0x000000011000788c */ /* 0x000fce000bf45270 */
[----:B------:R-:W-:Y:S05]  /*1b90*/  BRA.U UP0, `(.L_x_29) ;  /* 0x0000000100047547 */ /* 0x000fea000b800000 */
[----:B------:R-:W-:Y:S05]  /*1ba0*/  BPT.TRAP 0x1 ;  /* 0x000000040000795c */ /* 0x000fea0000300000 */
.L_x_29:
[----:B------:R-:W-:Y:S04]  /*1bb0*/  BSSY.RECONVERGENT B0, `(.L_x_30) ;  /* 0x0000003000007945 */ /* 0x000fe80003800200 */
[----:B------:R-:W-:Y:S05]  /*1bc0*/  @!P4 BRA `(.L_x_31) ;  /* 0x000000000004c947 */ /* 0x000fea0003800000 */
[----:B------:R-:W-:Y:S05]  /*1bd0*/  BPT.TRAP 0x1 ;  /* 0x000000040000795c */ /* 0x000fea0000300000 */
.L_x_31:
[----:B------:R-:W-:Y:S05]  /*1be0*/  BSYNC.RECONVERGENT B0 ;  /* 0x0000000000007941 */ /* 0x000fea0003800200 */
.L_x_30:
[----:B------:R-:W-:Y:S02]  /*1bf0*/  UIADD3 UR23, UPT, UPT, UR17, 0x1, URZ ;  /* 0x0000000111177890 */ /* 0x000fe4000fffe0ff */
[----:B------:R-:W-:Y:S02]  /*1c00*/  UIADD3 UR28, UP1, UPT, UR14, 0x80, URZ ;  /* 0x000000800e1c7890 */ /* 0x000fe4000ff3e0ff */
[----:B------:R-:W-:Y:S02]  /*1c10*/  UISETP.NE.AND UP0, UPT, UR23, 0xd, UPT ;  /* 0x0000000d1700788c */ /* 0x000fe4000bf05270 */
[----:B------:R-:W-:Y:S02]  /*1c20*/  ULOP3.LUT UR49, UR49, 0xfefffff8, URZ, 0xc0, !UPT ;  /* 0xfefffff831317892 */ /* 0x000fe4000f8ec0ff */
[----:B------:R-:W-:Y:S02]  /*1c30*/  USEL UR9, URZ, 0x1, UP0 ;  /* 0x00000001ff097887 */ /* 0x000fe40008000000 */
[----:B------:R-:W-:-:S02]  /*1c40*/  USEL UR23, UR23, URZ, UP0 ;  /* 0x000000ff17177287 */ /* 0x000fc40008000000 */
[----:B------:R-:W-:Y:S02]  /*1c50*/  UIADD3 UR26, UP0, UPT, UR14, 0x180, URZ ;  /* 0x000001800e1a7890 */ /* 0x000fe4000ff1e0ff */
[----:B------:R-:W-:Y:S01]  /*1c60*/  ULEA UR8, UR23, UR7, 0x3 ;  /* 0x0000000717087291 */ /* 0x000fe2000f8e18ff */
[----:B------:R-:W-:Y:S01]  /*1c70*/  LOP3.LUT R15, R15, UR9, RZ, 0x3c, !PT ;  /* 0x000000090f0f7c12 */ /* 0x000fe2000f8e3cff */
[----:B------:R-:W-:Y:S02]  /*1c80*/  UIADD3.X UR29, UPT, UPT, URZ, UR15, URZ, UP1, !UPT ;  /* 0x0000000fff1d7290 */ /* 0x000fe40008ffe4ff */
[----:B------:R-:W-:Y:S01]  /*1c90*/  UIADD3.X UR27, UPT, UPT, URZ, UR15, URZ, UP0, !UPT ;  /* 0x0000000fff1b7290 */ /* 0x000fe200087fe4ff */
[----:B-1----:R-:W-:Y:S01]  /*1ca0*/  SHF.L.U32 R2, R15, 0x1f, RZ ;  /* 0x0000001f0f027819 */ /* 0x002fe200000006ff */
[----:B------:R-:W-:Y:S01]  /*1cb0*/  UMOV UR18, 0x0 ;  /* 0x0000000000127882 */ /* 0x000fe20000000000 */
[----:B------:R-:W-:Y:S01]  /*1cc0*/  UMOV UR19, 0x10000000 ;  /* 0x1000000000137882 */ /* 0x000fe20000000000 */
[----:B------:R-:W-:Y:S01]  /*1cd0*/  UMOV UR10, UR50 ;  /* 0x00000032000a7c82 */ /* 0x000fe20008000000 */
[----:B------:R1:W4:Y:S01]  /*1ce0*/  SYNCS.PHASECHK.TRANS64.TRYWAIT P0, [UR8+0x68], R2 ;  /* 0x00006802ff0075a7 */ /* 0x0003220008001108 */
[----:B------:R-:W-:Y:S01]  /*1cf0*/  ULEA UR8, UR17, UR7, 0xd ;  /* 0x0000000711087291 */ /* 0x000fe2000f8e68ff */
[----:B------:R-:W-:Y:S01]  /*1d00*/  UMOV UR12, UR52 ;  /* 0x00000034000c7c82 */ /* 0x000fe20008000000 */
[----:B------:R-:W-:-:S02]  /*1d10*/  UMOV UR9, UR49 ;  /* 0x0000003100097c82 */ /* 0x000fc40008000000 */
[----:B------:R-:W-:Y:S02]  /*1d20*/  UIADD3 UR48, UPT, UPT, UR8, 0x4300, URZ ;  /* 0x0000430008307890 */ /* 0x000fe4000fffe0ff */
[----:B------:R-:W-:Y:S01]  /*1d30*/  UIADD3 UR8, UPT, UPT, UR8, 0x1e300, URZ ;  /* 0x0001e30008087890 */ /* 0x000fe2000fffe0ff */
[----:B------:R-:W-:Y:S01]  /*1d40*/  UMOV UR25, UR13 ;  /* 0x0000000d00197c82 */ /* 0x000fe20008000000 */
[----:B------:R-:W-:-:S05]  /*1d50*/  UMOV UR17, UR23 ;  /* 0x0000001700117c82 */ /* 0x000fca0008000000 */
[----:B------:R2:W-:Y:S02]  /*1d60*/  UTMALDG.3D.2CTA [UR48], [UR28], desc[UR18] ;  /* 0x000012301c0075b4 */ /* 0x0005e40008211000 */
[----:B------:R1:W-:Y:S01]  /*1d70*/  UTMALDG.3D.2CTA [UR8], [UR26], desc[UR18] ;  /* 0x000012081a0075b4 */ /* 0x0003e20008211000 */
[----:B--2---:R-:W-:Y:S01]  /*1d80*/  UIADD3 UR50, UPT, UPT, UR50, 0x40, URZ ;  /* 0x0000004032327890 */ /* 0x004fe2000fffe0ff */
[----:B------:R-:W-:Y:S11]  /*1d90*/  BRA.U UP2, `(.L_x_32) ;  /* 0xfffffffd02507547 */ /* 0x000ff6000b83ffff */
.L_x_26:
[----:B-1----:R-:W-:Y:S01]  /*1da0*/  ULEA UR8, UR23, UR7, 0x3 ;  /* 0x0000000717087291 */ /* 0x002fe2000f8e18ff */
[----:B------:R-:W-:Y:S01]  /*1db0*/  SHF.L.U32 R2, R15, 0x1f, RZ ;  /* 0x0000001f0f027819 */ /* 0x000fe200000006ff */
[----:B------:R-:W-:Y:S01]  /*1dc0*/  @!P1 SYNCS.ARRIVE.TRANS64.A1T0 RZ, [UR7+0x118], RZ ;  /* 0x000118ffffff99a7 */ /* 0x000fe20008100007 */
[----:B------:R-:W-:-:S06]  /*1dd0*/  UISETP.GT.AND UP0, UPT, UR6, UR5, UPT ;  /* 0x000000050600728c */ /* 0x000fcc000bf04270 */
[----:B--2-4-:R1:W2:Y:S03]  /*1de0*/  SYNCS.PHASECHK.TRANS64.TRYWAIT P0, [UR8+0x68], R2 ;  /* 0x00006802ff0075a7 */ /* 0x0142a60008001108 */
[----:B------:R-:W-:Y:S05]  /*1df0*/  BRA.U !UP0, `(.L_x_33) ;  /* 0x0000000108bc7547 */ /* 0x000fea000b800000 */
[----:B------:R-:W-:Y:S01]  /*1e00*/  UIADD3 UR26, UPT, UPT, UR24, UR25, URZ ;  /* 0x00000019181a7290 */ /* 0x000fe2000fffe0ff */
[----:B------:R-:W-:-:S11]  /*1e10*/  UMOV UR27, UR23 ;  /* 0x00000017001b7c82 */ /* 0x000fd60008000000 */
.L_x_39:
[----:B------:R-:W-:Y:S01]  /*1e20*/  ULEA UR17, UR27, UR7, 0x3 ;  /* 0x000000071b117291 */ /* 0x000fe2000f8e18ff */
[----:B--2---:R-:W-:Y:S01]  /*1e30*/  @P5 MOV R3, 0x8000 ;  /* 0x0000800000035802 */ /* 0x004fe20000000f00 */
[----:B-12---:R-:W-:Y:S10]  /*1e40*/  @P0 BRA `(.L_x_34) ;  /* 0x00000000000c0947 */ /* 0x006ff40003800000 */
[----:B------:R-:W-:-:S04]  /*1e50*/  SHF.L.U32 R4, R15, 0x1f, RZ ;  /* 0x0000001f0f047819 */ /* 0x000fc800000006ff */
[----:B------:R-:W2:Y:S02]  /*1e60*/  SYNCS.PHASECHK.TRANS64.TRYWAIT P0, [UR17+0x68], R4 ;  /* 0x00006804ff0075a7 */ /* 0x000ea40008001111 */
[----:B--2---:R-:W-:Y:S05]  /*1e70*/  @!P0 BRA `(.L_x_35) ;  /* 0x0000007000908947 */ /* 0x004fea0003800000 */
.L_x_34:
[----:B------:R2:W-:Y:S01]  /*1e80*/  @P5 SYNCS.ARRIVE.TRANS64 RZ, [UR17], R3 ;  /* 0x00000003ffff59a7 */ /* 0x0005e20008000011 */
[----:B------:R-:W-:-:S04]  /*1e90*/  ULOP3.LUT UR8, UR22, 0x2, URZ, 0xfc, !UPT ;  /* 0x0000000216087892 */ /* 0x000fc8000f8efcff */
[----:B------:R-:W-:-:S09]  /*1ea0*/  UISETP.NE.AND UP0, UPT, UR8, 0x2, UPT ;  /* 0x000000020800788c */ /* 0x000fd2000bf05270 */
[----:B------:R-:W-:Y:S05]  /*1eb0*/  BRA.U UP0, `(.L_x_36) ;  /* 0x0000000100047547 */ /* 0x000fea000b800000 */
[----:B------:R-:W-:Y:S05]  /*1ec0*/  BPT.TRAP 0x1 ;  /* 0x000000040000795c */ /* 0x000fea0000300000 */
.L_x_36:
[----:B------:R-:W-:Y:S04]  /*1ed0*/  BSSY.RECONVERGENT B0, `(.L_x_37) ;  /* 0x0000003000007945 */ /* 0x000fe80003800200 */
[----:B------:R-:W-:Y:S05]  /*1ee0*/  @!P4 BRA `(.L_x_38) ;  /* 0x000000000004c947 */ /* 0x000fea0003800000 */
[----:B------:R-:W-:Y:S05]  /*1ef0*/  BPT.TRAP 0x1 ;  /* 0x000000040000795c */ /* 0x000fea0000300000 */
.L_x_38:
[----:B------:R-:W-:Y:S05]  /*1f00*/  BSYNC.RECONVERGENT B0 ;  /* 0x0000000000007941 */ /* 0x000fea0003800200 */
.L_x_37:
[----:B------:R-:W-:Y:S02]  /*1f10*/  UIADD3 UR23, UPT, UPT, UR27, 0x1, URZ ;  /* 0x000000011b177890 */ /* 0x000fe4000fffe0ff */
[----:B------:R-:W-:Y:S02]  /*1f20*/  UIADD3 UR32, UP1, UPT, UR14, 0x80, URZ ;  /* 0x000000800e207890 */ /* 0x000fe4000ff3e0ff */
[----:B------:R-:W-:Y:S02]  /*1f30*/  UISETP.NE.AND UP0, UPT, UR23, 0xd, UPT ;  /* 0x0000000d1700788c */ /* 0x000fe4000bf05270 */
[----:B------:R-:W-:Y:S02]  /*1f40*/  USHF.L.U32 UR18, UR25, 0x6, URZ ;  /* 0x0000000619127899 */ /* 0x000fe400080006ff */
[----:B------:R-:W-:Y:S02]  /*1f50*/  USEL UR9, URZ, 0x1, UP0 ;  /* 0x00000001ff097887 */ /* 0x000fe40008000000 */
[----:B------:R-:W-:-:S02]  /*1f60*/  USEL UR23, UR23, URZ, UP0 ;  /* 0x000000ff17177287 */ /* 0x000fc40008000000 */
[----:B------:R-:W-:Y:S02]  /*1f70*/  UIADD3 UR30, UP0, UPT, UR14, 0x180, URZ ;  /* 0x000001800e1e7890 */ /* 0x000fe4000ff1e0ff */
[----:B------:R-:W-:Y:S01]  /*1f80*/  ULEA UR8, UR23, UR7, 0x3 ;  /* 0x0000000717087291 */ /* 0x000fe2000f8e18ff */
[----:B------:R-:W-:Y:S01]  /*1f90*/  LOP3.LUT R15, R15, UR9, RZ, 0x3c, !PT ;  /* 0x000000090f0f7c12 */ /* 0x000fe2000f8e3cff */
[----:B------:R-:W-:Y:S02]  /*1fa0*/  ULOP3.LUT UR17, UR17, 0xfefffff8, URZ, 0xc0, !UPT ;  /* 0xfefffff811117892 */ /* 0x000fe4000f8ec0ff */
[----:B------:R-:W-:Y:S01]  /*1fb0*/  UIADD3.X UR33, UPT, UPT, URZ, UR15, URZ, UP1, !UPT ;  /* 0x0000000fff217290 */ /* 0x000fe20008ffe4ff */
[----:B-1----:R-:W-:Y:S01]  /*1fc0*/  SHF.L.U32 R2, R15, 0x1f, RZ ;  /* 0x0000001f0f027819 */ /* 0x002fe200000006ff */
[----:B------:R-:W-:Y:S01]  /*1fd0*/  UIADD3.X UR31, UPT, UPT, URZ, UR15, URZ, UP0, !UPT ;  /* 0x0000000fff1f7290 */ /* 0x000fe200087fe4ff */
[----:B------:R-:W-:Y:S02]  /*1fe0*/  UMOV UR28, 0x0 ;  /* 0x00000000001c7882 */ /* 0x000fe40000000000 */
[----:B------:R4:W1:Y:S01]  /*1ff0*/  SYNCS.PHASECHK.TRANS64.TRYWAIT P0, [UR8+0x68], R2 ;  /* 0x00006802ff0075a7 */ /* 0x0008620008001108 */
[----:B------:R-:W-:Y:S01]  /*2000*/  ULEA UR8, UR27, UR7, 0xd ;  /* 0x000000071b087291 */ /* 0x000fe2000f8e68ff */
[----:B------:R-:W-:Y:S01]  /*2010*/  UMOV UR29, 0x10000000 ;  /* 0x10000000001d7882 */ /* 0x000fe20000000000 */
[----:B------:R-:W-:-:S02]  /*2020*/  UMOV UR19, UR51 ;  /* 0x0000003300137c82 */ /* 0x000fc40008000000 */
[----:B------:R-:W-:Y:S02]  /*2030*/  UIADD3 UR16, UPT, UPT, UR8, 0x4300, URZ ;  /* 0x0000430008107890 */ /* 0x000fe4000fffe0ff */
[----:B------:R-:W-:Y:S01]  /*2040*/  UIADD3 UR8, UPT, UPT, UR8, 0x1e300, URZ ;  /* 0x0001e30008087890 */ /* 0x000fe2000fffe0ff */
[----:B------:R-:W-:Y:S01]  /*2050*/  UMOV UR20, UR52 ;  /* 0x0000003400147c82 */ /* 0x000fe20008000000 */
[----:B------:R-:W-:Y:S01]  /*2060*/  UMOV UR12, UR52 ;  /* 0x00000034000c7c82 */ /* 0x000fe20008000000 */
[----:B------:R-:W-:Y:S01]  /*2070*/  UMOV UR9, UR17 ;  /* 0x0000001100097c82 */ /* 0x000fe20008000000 */
[----:B------:R-:W-:Y:S01]  /*2080*/  UMOV UR10, UR18 ;  /* 0x00000012000a7c82 */ /* 0x000fe20008000000 */
[----:B------:R-:W-:Y:S02]  /*2090*/  UIADD3 UR25, UPT, UPT, UR25, 0x1, URZ ;  /* 0x0000000119197890 */ /* 0x000fe4000fffe0ff */
[----:B------:R4:W-:Y:S01]  /*20a0*/  UTMALDG.3D.2CTA [UR16], [UR32], desc[UR28] ;  /* 0x00001c10200075b4 */ /* 0x0009e20008211000 */
[----:B------:R-:W-:Y:S01]  /*20b0*/  UMOV UR27, UR23 ;  /* 0x00000017001b7c82 */ /* 0x000fe20008000000 */
[----:B------:R-:W-:Y:S01]  /*20c0*/  UISETP.NE.AND UP0, UPT, UR25, UR26, UPT ;  /* 0x0000001a1900728c */ /* 0x000fe2000bf05270 */
[----:B------:R4:W-:Y:S08]  /*20d0*/  UTMALDG.3D.2CTA [UR8], [UR30], desc[UR28] ;  /* 0x00001c081e0075b4 */ /* 0x0009f00008211000 */
[----:B----4-:R-:W-:Y:S05]  /*20e0*/  BRA.U UP0, `(.L_x_39) ;  /* 0xfffffffd004c7547 */ /* 0x010fea000b83ffff */
.L_x_33:
[C---:B-1----:R-:W-:Y:S01]  /*20f0*/  LEA R2, R14.reuse, UR7, 0x3 ;  /* 0x000000070e027c11 */ /* 0x042fe2000f8e18ff */
[----:B------:R-:W-:Y:S01]  /*2100*/  NOP ;  /* 0x0000000000007918 */ /* 0x000fe20000000000 */
[----:B--2---:R-:W-:Y:S02]  /*2110*/  SHF.L.U32 R3, R13, 0x1f, RZ ;  /* 0x0000001f0d037819 */ /* 0x004fe400000006ff */
[----:B------:R-:W-:Y:S02]  /*2120*/  LEA R4, R14, UR7, 0x4 ;  /* 0x000000070e047c11 */ /* 0x000fe4000f8e20ff */
[----:B------:R-:W1:Y:S02]  /*2130*/  SYNCS.PHASECHK.TRANS64.TRYWAIT P0, [R2+URZ+0x120], R3 ;  /* 0x00012003020075a7 */ /* 0x000e6400080011ff */
[----:B-1----:R-:W-:Y:S05]  /*2140*/  @!P0 BRA `(.L_x_40) ;  /* 0x0000006c00f48947 */ /* 0x002fea0003800000 */
.L_x_163:
[----:B------:R-:W2:Y:S01]  /*2150*/  LDS.128 R4, [R4+0x1b0] ;  /* 0x0001b00004047984 */ /* 0x000ea20000000c00 */
[----:B------:R-:W-:Y:S01]  /*2160*/  ISETP.GE.AND P0, PT, R26, 0x1, PT ;  /* 0x000000011a00780c */ /* 0x000fe20003f06270 */
[----:B-1----:R-:W-:Y:S01]  /*2170*/  VIADD R2, R2, 0x130 ;  /* 0x0000013002027836 */ /* 0x002fe20000000000 */
[----:B------:R-:W-:Y:S01]  /*2180*/  @!PT LDS RZ, [RZ] ;  /* 0x00000000fffff984 */ /* 0x000fe20000000800 */
[----:B------:R-:W-:Y:S01]  /*2190*/  @!PT LDS RZ, [RZ] ;  /* 0x00000000fffff984 */ /* 0x000fe20000000800 */
[----:B------:R-:W-:Y:S01]  /*21a0*/  @!PT LDS RZ, [RZ] ;  /* 0x00000000fffff984 */ /* 0x000fe20000000800 */
[----:B------:R-:W-:Y:S01]  /*21b0*/  @!PT LDS RZ, [RZ] ;  /* 0x00000000fffff984 */ /* 0x000fe20000000800 */
[----:B------:R1:W-:Y:S06]  /*21c0*/  MEMBAR.ALL.CTA ;  /* 0x0000000000007992 */ /* 0x0003ec0000008000 */
[----:B-1----:R-:W1:Y:S01]  /*21d0*/  FENCE.VIEW.ASYNC.S ;  /* 0x00000000000073c6 */ /* 0x002e620000000000 */
[----:B------:R-:W-:-:S04]  /*21e0*/  PRMT R2, RZ, 0x654, R2 ;  /* 0x00000654ff027816 */ /* 0x000fc80000000002 */
[----:B-1----:R1:W-:Y:S01]  /*21f0*/  SYNCS.ARRIVE.TRANS64.RED.A1T0 RZ, [R2+URZ], RZ ;  /* 0x000000ff02ff79a7 */ /* 0x0023e200081004ff */
[----:B--2---:R-:W-:-:S13]  /*2200*/  LOP3.LUT P2, RZ, R6, 0x1, RZ, 0xc0, !PT ;  /* 0x0000000106ff7812 */ /* 0x004fda000784c0ff */
[----:B------:R-:W-:Y:S01]  /*2210*/  @P2 SHF.R.U32.HI R3, RZ, 0x10, R5 ;  /* 0x00000010ff032819 */ /* 0x000fe20000011605 */
[----:B------:R-:W-:Y:S01]  /*2220*/  VOTEU.ANY UP0, P2 ;  /* 0x0000000000ff7886 */ /* 0x000fe20001000100 */
[----:B------:R-:W-:Y:S02]  /*2230*/  @P2 MOV R10, R4 ;  /* 0x00000004000a2202 */ /* 0x000fe40000000f00 */
[----:B------:R-:W-:Y:S02]  /*2240*/  @P2 R2UR.BROADCAST UR8, R3 ;  /* 0x00000000030822ca */ /* 0x000fe400008e0000 */
[----:B------:R-:W-:-:S11]  /*2250*/  @P2 LOP3.LUT R0, R5, 0xffff, RZ, 0xc0, !PT ;  /* 0x0000ffff05002812 */ /* 0x000fd600078ec0ff */
[----:B------:R-:W-:Y:S01]  /*2260*/  @UP0 UMOV UR52, UR8 ;  /* 0x0000000800340c82 */ /* 0x000fe20008000000 */
[----:B-1----:R-:W-:Y:S05]  /*2270*/  @!P0 BRA `(.L_x_41) ;  /* 0x0000000000b88947 */ /* 0x002fea0003800000 */
[----:B------:R-:W3:Y:S01]  /*2280*/  LDC.64 R4, c[0x0][0xb18] ;  /* 0x0002c600ff047b82 */ /* 0x000ee20000000a00 */
[----:B------:R-:W-:-:S07]  /*2290*/  ISETP.NE.AND P3, PT, R26, 0x1, PT ;  /* 0x000000011a00780c */ /* 0x000fce0003f65270 */
[----:B------:R-:W1:Y:S08]  /*22a0*/  LDC.64 R6, c[0x0][0xb10] ;  /* 0x0002c400ff067b82 */ /* 0x000e700000000a00 */
[----:B------:R-:W2:Y:S08]  /*22b0*/  LDC R17, c[0x0][0xb20] ;  /* 0x0002c800ff117b82 */ /* 0x000eb00000000800 */
[----:B------:R-:W4:Y:S01]  /*22c0*/  LDC R18, c[0x0][0xb0c] ;  /* 0x0002c300ff127b82 */ /* 0x000f220000000800 */
[----:B---3--:R-:W-:Y:S01]  /*22d0*/  IMAD.HI.U32 R20, R8, R5, RZ ;  /* 0x0000000508147227 */ /* 0x008fe200078e00ff */
[----:B------:R-:W-:-:S03]  /*22e0*/  ISETP.NE.AND P0, PT, R4, 0x1, PT ;  /* 0x000000010400780c */ /* 0x000fc60003f05270 */
[----:B------:R-:W-:-:S03]  /*22f0*/  IMAD.HI.U32 R5, R0, R5, RZ ;  /* 0x0000000500057227 */ /* 0x000fc600078e00ff */
[----:B------:R-:W3:Y:S01]  /*2300*/  LDC.64 R2, c[0x0][0xb28] ;  /* 0x0002ca00ff027b82 */ /* 0x000ee20000000a00 */
[----:B-1----:R-:W-:-:S04]  /*2310*/  IMAD.HI.U32 R21, R9, R6, RZ ;  /* 0x0000000609157227 */ /* 0x002fc800078e00ff */
[----:B------:R-:W-:Y:S01]  /*2320*/  IMAD.HI.U32 R22, R10, R6, RZ ;  /* 0x000000060a167227 */ /* 0x000fe200078e00ff */
[----:B------:R-:W-:Y:S02]  /*2330*/  SHF.R.U32.HI R21, RZ, R7, R21 ;  /* 0x00000007ff157219 */ /* 0x000fe40000011615 */
[-C--:B--2---:R-:W-:Y:S02]  /*2340*/  SHF.R.U32.HI R20, RZ, R17.reuse, R20 ;  /* 0x00000011ff147219 */ /* 0x084fe40000011614 */
[----:B------:R-:W-:Y:S02]  /*2350*/  SHF.R.U32.HI R5, RZ, R17, R5 ;  /* 0x00000011ff057219 */ /* 0x000fe40000011605 */
[----:B------:R-:W-:Y:S02]  /*2360*/  SEL R20, R8, R20, !P0 ;  /* 0x0000001408147207 */ /* 0x000fe40004000000 */
[----:B------:R-:W-:Y:S02]  /*2370*/  SHF.R.U32.HI R22, RZ, R7, R22 ;  /* 0x00000007ff167219 */ /* 0x000fe40000011616 */
[----:B----4-:R-:W-:-:S02]  /*2380*/  ISETP.NE.AND P1, PT, R18, 0x1, PT ;  /* 0x000000011200780c */ /* 0x010fc40003f25270 */
[----:B------:R-:W-:Y:S02]  /*2390*/  SEL R5, R0, R5, !P0 ;  /* 0x0000000500057207 */ /* 0x000fe40004000000 */
[----:B------:R-:W-:Y:S02]  /*23a0*/  SEL R21, R9, R21, !P1 ;  /* 0x0000001509157207 */ /* 0x000fe40004800000 */
[----:B------:R-:W-:Y:S01]  /*23b0*/  SEL R22, R10, R22, !P1 ;  /* 0x000000160a167207 */ /* 0x000fe20004800000 */
[----:B---3--:R-:W-:-:S04]  /*23c0*/  IMAD.HI.U32 R19, R20, R2, RZ ;  /* 0x0000000214137227 */ /* 0x008fc800078e00ff */
        /* <DEDUP_REMOVED lines=10> */
[----:B------:R-:W-:-:S04]  /*2470*/  @!P0 IMAD.HI.U32 R7, R22, R2, RZ ;  /* 0x0000000216078227 */ /* 0x000fc800078e00ff */
[----:B------:R-:W-:Y:S01]  /*2480*/  IMAD.MOV R2, RZ, RZ, -R6 ;  /* 0x000000ffff027224 */ /* 0x000fe200078e0a06 */
[----:B------:R-:W-:Y:S02]  /*2490*/  @!P0 SHF.R.U32.HI R3, RZ, R3, R7 ;  /* 0x00000003ff038219 */ /* 0x000fe40000011607 */
[----:B------:R-:W-:Y:S01]  /*24a0*/  IADD3 R7, PT, PT, -R5, RZ, RZ ;  /* 0x000000ff05077210 */ /* 0x000fe20007ffe1ff */
[----:B------:R-:W-:Y:S01]  /*24b0*/  IMAD R2, R26, R2, R5 ;  /* 0x000000021a027224 */ /* 0x000fe200078e0205 */
        /* <DEDUP_REMOVED lines=10> */
.L_x_41:
[----:B------:R-:W1:Y:S02]  /*2560*/  LDCU UR8, c[0x0][0xb30] ;  /* 0x00016600ff0877ac */ /* 0x000e640008000800 */
[----:B-1----:R-:W-:-:S09]  /*2570*/  UISETP.NE.AND UP0, UPT, UR8, 0x1, UPT ;  /* 0x000000010800788c */ /* 0x002fd2000bf05270 */
[----:B------:R-:W-:Y:S05]  /*2580*/  BRA.U UP0, `(.L_x_42) ;  /* 0x0000000100407547 */ /* 0x000fea000b800000 */
[----:B------:R-:W1:Y:S08]  /*2590*/  LDC.64 R4, c[0x0][0xb10] ;  /* 0x0002c400ff047b82 */ /* 0x000e700000000a00 */
[----:B------:R-:W2:Y:S08]  /*25a0*/  LDC.64 R2, c[0x0][0xb18] ;  /* 0x0002c600ff027b82 */ /* 0x000eb00000000a00 */
[----:B------:R-:W4:Y:S08]  /*25b0*/  LDC R6, c[0x0][0xb20] ;  /* 0x0002c800ff067b82 */ /* 0x000f300000000800 */
[----:B------:R-:W3:Y:S01]  /*25c0*/  LDC R7, c[0x0][0xb0c] ;  /* 0x0002c300ff077b82 */ /* 0x000ee20000000800 */
[----:B-1----:R-:W-:-:S05]  /*25d0*/  IMAD.HI.U32 R4, R10, R4, RZ ;  /* 0x000000040a047227 */ /* 0x002fca00078e00ff */
[----:B------:R-:W-:Y:S01]  /*25e0*/  SHF.R.U32.HI R4, RZ, R5, R4 ;  /* 0x00000005ff047219 */ /* 0x000fe20000011604 */
[----:B--2---:R-:W-:Y:S01]  /*25f0*/  IMAD.HI.U32 R3, R0, R3, RZ ;  /* 0x0000000300037227 */ /* 0x004fe200078e00ff */
[----:B------:R-:W-:-:S04]  /*2600*/  ISETP.NE.AND P0, PT, R2, 0x1, PT ;  /* 0x000000010200780c */ /* 0x000fc80003f05270 */
[----:B----4-:R-:W-:-:S04]  /*2610*/  SHF.R.U32.HI R3, RZ, R6, R3 ;  /* 0x00000006ff037219 */ /* 0x010fc80000011603 */
[----:B------:R-:W-:Y:S02]  /*2620*/  SEL R3, R0, R3, !P0 ;  /* 0x0000000300037207 */ /* 0x000fe40004000000 */
[----:B---3--:R-:W-:-:S04]  /*2630*/  ISETP.NE.AND P1, PT, R7, 0x1, PT ;  /* 0x000000010700780c */ /* 0x008fc80003f25270 */
[----:B------:R-:W-:-:S05]  /*2640*/  SEL R4, R10, R4, !P1 ;  /* 0x000000040a047207 */ /* 0x000fca0004800000 */
[----:B------:R-:W-:Y:S02]  /*2650*/  IMAD.IADD R5, R3, 0x1, -R4 ;  /* 0x0000000103057824 */ /* 0x000fe400078e0a04 */
[----:B------:R-:W-:Y:S02]  /*2660*/  IMAD.IADD R3, R4, 0x1, -R3 ;  /* 0x0000000104037824 */ /* 0x000fe400078e0a03 */
[----:B------:R-:W-:Y:S02]  /*2670*/  IMAD R10, R5, R7, R10 ;  /* 0x00000007050a7224 */ /* 0x000fe400078e020a */
[----:B------:R-:W-:-:S07]  /*2680*/  IMAD R0, R3, R2, R0 ;  /* 0x0000000203007224 */ /* 0x000fce00078e0200 */
.L_x_42:
[----:B------:R-:W-:Y:S01]  /*2690*/  VIADD R14, R14, 0x1 ;  /* 0x000000010e0e7836 */ /* 0x000fe20000000000 */
[----:B------:R-:W-:Y:S01]  /*26a0*/  PLOP3.LUT P1, PT, PT, PT, PT, 0x80, 0x8 ;  /* 0x000000000008781c */ /* 0x000fe20003f2f070 */
[----:B------:R-:W-:Y:S02]  /*26b0*/  IMAD.IADD R3, R10, 0x1, R65 ;  /* 0x000000010a037824 */ /* 0x000fe400078e0241 */
[----:B------:R-:W-:Y:S01]  /*26c0*/  IMAD.IADD R4, R0, 0x1, R64 ;  /* 0x0000000100047824 */ /* 0x000fe200078e0240 */
[----:B------:R-:W-:-:S04]  /*26d0*/  ISETP.NE.AND P0, PT, R14, 0x2, PT ;  /* 0x000000020e00780c */ /* 0x000fc80003f05270 */
[----:B------:R-:W-:Y:S02]  /*26e0*/  SEL R2, RZ, 0x1, P0 ;  /* 0x00000001ff027807 */ /* 0x000fe40000000000 */
[----:B------:R-:W-:Y:S02]  /*26f0*/  SEL R14, R14, RZ, P0 ;  /* 0x000000ff0e0e7207 */ /* 0x000fe40000000000 */
[----:B------:R-:W-:Y:S01]  /*2700*/  LOP3.LUT R13, R13, R2, RZ, 0x3c, !PT ;  /* 0x000000020d0d7212 */ /* 0x000fe200078e3cff */
[----:B------:R-:W-:Y:S06]  /*2710*/  @P2 BRA `(.L_x_43) ;  /* 0xfffffff000642947 */ /* 0x000fec000383ffff */
[----:B------:R-:W-:Y:S01]  /*2720*/  UIADD3 UR7, UPT, UPT, UR7, 0x68, URZ ;  /* 0x0000006807077890 */ /* 0x000fe2000fffe0ff */
[----:B------:R-:W-:-:S03]  /*2730*/  SHF.L.U32 R2, R15, 0x1f, RZ ;  /* 0x0000001f0f027819 */ /* 0x000fc600000006ff */
[----:B------:R-:W-:-:S09]  /*2740*/  ULEA UR4, UR23, UR7, 0x3 ;  /* 0x0000000717047291 */ /* 0x000fd2000f8e18ff */
[----:B------:R-:W1:Y:S02]  /*2750*/  SYNCS.PHASECHK.TRANS64.TRYWAIT P0, [UR4], R2 ;  /* 0x00000002ff0075a7 */ /* 0x000e640008001104 */
[----:B-1----:R-:W-:Y:S05]  /*2760*/  @!P0 BRA `(.L_x_44) ;  /* 0x0000006800808947 */ /* 0x002fea0003800000 */
.L_x_165:
[----:B------:R-:W-:-:S04]  /*2770*/  UIADD3 UR5, UPT, UPT, UR23, 0x1, URZ ;  /* 0x0000000117057890 */ /* 0x000fc8000fffe0ff */
[----:B------:R-:W-:-:S04]  /*2780*/  UISETP.NE.AND UP0, UPT, UR5, 0xd, UPT ;  /* 0x0000000d0500788c */ /* 0x000fc8000bf05270 */
[----:B------:R-:W-:Y:S02]  /*2790*/  USEL UR6, URZ, 0x1, UP0 ;  /* 0x00000001ff067887 */ /* 0x000fe40008000000 */
[----:B------:R-:W-:-:S04]  /*27a0*/  USEL UR5, UR5, URZ, UP0 ;  /* 0x000000ff05057287 */ /* 0x000fc80008000000 */
[----:B------:R-:W-:Y:S01]  /*27b0*/  ULEA UR4, UR5, UR7, 0x3 ;  /* 0x0000000705047291 */ /* 0x000fe2000f8e18ff */
[----:B-1----:R-:W-:-:S04]  /*27c0*/  LOP3.LUT R2, R15, UR6, RZ, 0x3c, !PT ;  /* 0x000000060f027c12 */ /* 0x002fc8000f8e3cff */
[----:B------:R-:W-:-:S04]  /*27d0*/  SHF.L.U32 R3, R2, 0x1f, RZ ;  /* 0x0000001f02037819 */ /* 0x000fc800000006ff */
[----:B------:R-:W1:Y:S02]  /*27e0*/  SYNCS.PHASECHK.TRANS64.TRYWAIT P0, [UR4], R3 ;  /* 0x00000003ff0075a7 */ /* 0x000e640008001104 */
[----:B-1----:R-:W-:Y:S05]  /*27f0*/  @!P0 BRA `(.L_x_45) ;  /* 0x0000006800748947 */ /* 0x002fea0003800000 */
.L_x_167:
[----:B------:R-:W-:-:S04]  /*2800*/  UIADD3 UR5, UPT, UPT, UR5, 0x1, URZ ;  /* 0x0000000105057890 */ /* 0x000fc8000fffe0ff */
[----:B------:R-:W-:-:S04]  /*2810*/  UISETP.NE.AND UP0, UPT, UR5, 0xd, UPT ;  /* 0x0000000d0500788c */ /* 0x000fc8000bf05270 */
[----:B------:R-:W-:Y:S02]  /*2820*/  USEL UR6, URZ, 0x1, UP0 ;  /* 0x00000001ff067887 */ /* 0x000fe40008000000 */
[----:B------:R-:W-:-:S04]  /*2830*/  USEL UR5, UR5, URZ, UP0 ;  /* 0x000000ff05057287 */ /* 0x000fc80008000000 */
[----:B------:R-:W-:Y:S01]  /*2840*/  ULEA UR4, UR5, UR7, 0x3 ;  /* 0x0000000705047291 */ /* 0x000fe2000f8e18ff */
[----:B------:R-:W-:-:S04]  /*2850*/  LOP3.LUT R2, R2, UR6, RZ, 0x3c, !PT ;  /* 0x0000000602027c12 */ /* 0x000fc8000f8e3cff */
[----:B-1----:R-:W-:-:S04]  /*2860*/  SHF.L.U32 R3, R2, 0x1f, RZ ;  /* 0x0000001f02037819 */ /* 0x002fc800000006ff */
[----:B------:R-:W1:Y:S02]  /*2870*/  SYNCS.PHASECHK.TRANS64.TRYWAIT P0, [UR4], R3 ;  /* 0x00000003ff0075a7 */ /* 0x000e640008001104 */
[----:B-1----:R-:W-:Y:S05]  /*2880*/  @!P0 BRA `(.L_x_46) ;  /* 0x0000006800688947 */ /* 0x002fea0003800000 */
.L_x_169:
        /* <DEDUP_REMOVED lines=9> */
.L_x_171:
        /* <DEDUP_REMOVED lines=9> */
.L_x_173:
        /* <DEDUP_REMOVED lines=9> */
.L_x_175:
        /* <DEDUP_REMOVED lines=9> */
.L_x_177:
        /* <DEDUP_REMOVED lines=9> */
.L_x_179:
        /* <DEDUP_REMOVED lines=9> */
.L_x_181:
        /* <DEDUP_REMOVED lines=9> */
.L_x_183:
        /* <DEDUP_REMOVED lines=9> */
.L_x_185:
        /* <DEDUP_REMOVED lines=9> */
.L_x_187:
[----:B------:R-:W-:-:S04]  /*2da0*/  UIADD3 UR5, UPT, UPT, UR5, 0x1, URZ ;  /* 0x0000000105057890 */ /* 0x000fc8000fffe0ff */
[----:B------:R-:W-:-:S04]  /*2db0*/  UISETP.NE.AND UP0, UPT, UR5, 0xd, UPT ;  /* 0x0000000d0500788c */ /* 0x000fc8000bf05270 */
[----:B------:R-:W-:Y:S02]  /*2dc0*/  USEL UR4, URZ, 0x1, UP0 ;  /* 0x00000001ff047887 */ /* 0x000fe40008000000 */
[----:B------:R-:W-:-:S04]  /*2dd0*/  USEL UR5, UR5, URZ, UP0 ;  /* 0x000000ff05057287 */ /* 0x000fc80008000000 */
[----:B------:R-:W-:Y:S01]  /*2de0*/  ULEA UR5, UR5, UR7, 0x3 ;  /* 0x0000000705057291 */ /* 0x000fe2000f8e18ff */
[----:B------:R-:W-:-:S04]  /*2df0*/  LOP3.LUT R2, R2, UR4, RZ, 0x3c, !PT ;  /* 0x0000000402027c12 */ /* 0x000fc8000f8e3cff */
[----:B------:R-:W-:Y:S01]  /*2e00*/  SHF.L.U32 R2, R2, 0x1f, RZ ;  /* 0x0000001f02027819 */ /* 0x000fe200000006ff */
[----:B-1----:R-:W-:-:S07]  /*2e10*/  IMAD.U32 R0, RZ, RZ, UR5 ;  /* 0x00000005ff007e24 */ /* 0x002fce000f8e00ff */
.L_x_56:
[----:B-1----:R1:W2:Y:S02]  /*2e20*/  SYNCS.PHASECHK.TRANS64.TRYWAIT P0, [R0+URZ], R2 ;  /* 0x00000002000075a7 */ /* 0x0022a400080011ff */
[----:B--2---:R-:W-:Y:S05]  /*2e30*/  @!P0 NANOSLEEP.SYNCS 0x989680 ;  /* 0x009896800000895d */ /* 0x004fea0003900000 */
[----:B------:R-:W2:Y:S02]  /*2e40*/  @!P0 SYNCS.PHASECHK.TRANS64 P0, [R0+URZ], R2 ;  /* 0x00000002000085a7 */ /* 0x000ea400080010ff */
[----:B--2---:R-:W-:Y:S05]  /*2e50*/  @P0 EXIT ;  /* 0x000000000000094d */ /* 0x004fea0003800000 */
[----:B------:R-:W-:Y:S05]  /*2e60*/  BRA `(.L_x_56) ;  /* 0xfffffffc00ec7947 */ /* 0x000fea000383ffff */
.L_x_23:
[----:B------:R-:W-:-:S04]  /*2e70*/  UISETP.NE.AND UP1, UPT, UR46, URZ, UPT ;  /* 0x000000ff2e00728c */ /* 0x000fc8000bf25270 */
[----:B------:R-:W-:-:S09]  /*2e80*/  UISETP.NE.OR UP1, UPT, UR10, 0x1, UP1 ;  /* 0x000000010a00788c */ /* 0x000fd20008f25670 */
[----:B------:R-:W-:Y:S05]  /*2e90*/  BRA.U UP1, `(.L_x_57) ;  /* 0x0000000501487547 */ /* 0x000fea000b800000 */
[----:B------:R-:W-:Y:S01]  /*2ea0*/  ISETP.GE.U32.AND P2, PT, R0, 0x2, PT ;  /* 0x000000020000780c */ /* 0x000fe20003f46070 */
[----:B------:R-:W-:Y:S01]  /*2eb0*/  IMAD.MOV.U32 R12, RZ, RZ, 0x1 ;  /* 0x00000001ff0c7424 */ /* 0x000fe200078e00ff */
[----:B------:R-:W-:Y:S02]  /*2ec0*/  CS2R R10, SRZ ;  /* 0x00000000000a7805 */ /* 0x000fe4000001ff00 */
[----:B------:R-:W-:Y:S01]  /*2ed0*/  CS2R R8, SRZ ;  /* 0x0000000000087805 */ /* 0x000fe2000001ff00 */
[----:B------:R-:W-:Y:S01]  /*2ee0*/  UMOV UR4, 0x400 ;  /* 0x0000040000047882 */ /* 0x000fe20000000000 */
[----:B------:R-:W-:Y:S01]  /*2ef0*/  UMOV UR6, URZ ;  /* 0x000000ff00067c82 */ /* 0x000fe20008000000 */
[----:B------:R-:W-:-:S12]  /*2f00*/  ULEA UR46, UR46, UR4, 0x18 ;  /* 0x000000042e2e7291 */ /* 0x000fd8000f8ec0ff */
.L_x_61:
[----:B------:R-:W-:Y:S02]  /*2f10*/  LEA R2, R8, UR46, 0x3 ;  /* 0x0000002e08027c11 */ /* 0x000fe4000f8e18ff */
[----:B------:R-:W-:-:S03]  /*2f20*/  SHF.L.U32 R4, R9, 0x1f, RZ ;  /* 0x0000001f09047819 */ /* 0x000fc600000006ff */
[----:B------:R-:W-:Y:S01]  /*2f30*/  VIADD R5, R2, 0x190 ;  /* 0x0000019002057836 */ /* 0x000fe20000000000 */
[----:B------:R-:W1:Y:S02]  /*2f40*/  SYNCS.PHASECHK.TRANS64.TRYWAIT P0, [R2+URZ+0x180], R4 ;  /* 0x00018004020075a7 */ /* 0x000e6400080011ff */
[----:B-1----:R-:W-:Y:S05]  /*2f50*/  @!P0 BRA `(.L_x_58) ;  /* 0x0000006400a48947 */ /* 0x002fea0003800000 */
.L_x_188:
[----:B------:R-:W-:Y:S01]  /*2f60*/  ULEA UR5, UR6, UR46, 0x3 ;  /* 0x0000002e06057291 */ /* 0x000fe2000f8e18ff */
[----:B-1----:R-:W-:Y:S01]  /*2f70*/  PRMT R2, RZ, 0x654, R5 ;  /* 0x00000654ff027816 */ /* 0x002fe20000000005 */
[----:B------:R-:W-:Y:S01]  /*2f80*/  @!P2 IMAD.MOV.U32 R4, RZ, RZ, 0x10 ;  /* 0x00000010ff04a424 */ /* 0x000fe200078e00ff */
[----:B------:R-:W-:Y:S01]  /*2f90*/  SHF.L.U32 R5, R12, 0x1f, RZ ;  /* 0x0000001f0c057819 */ /* 0x000fe200000006ff */
[----:B------:R-:W-:Y:S01]  /*2fa0*/  UIADD3 UR4, UPT, UPT, UR5, 0x120, URZ ;  /* 0x0000012005047890 */ /* 0x000fe2000fffe0ff */
[----:B------:R1:W-:Y:S05]  /*2fb0*/  SYNCS.ARRIVE.TRANS64.RED.A1T0 RZ, [R2+URZ], RZ ;  /* 0x000000ff02ff79a7 */ /* 0x0003ea00081004ff */
[----:B------:R-:W-:Y:S01]  /*2fc0*/  IMAD.U32 R6, RZ, RZ, UR4 ;  /* 0x00000004ff067e24 */ /* 0x000fe2000f8e00ff */
[----:B------:R-:W2:Y:S04]  /*2fd0*/  SYNCS.PHASECHK.TRANS64.TRYWAIT P0, [UR5+0x130], R5 ;  /* 0x00013005ff0075a7 */ /* 0x000ea80008001105 */
[----:B------:R-:W-:Y:S01]  /*2fe0*/  PRMT R6, R0, 0x654, R6 ;  /* 0x0000065400067816 */ /* 0x000fe20000000006 */
[----:B-12---:R-:W-:Y:S06]  /*2ff0*/  @!P0 BRA `(.L_x_59) ;  /* 0x0000006400908947 */ /* 0x006fec0003800000 */
.L_x_190:
[----:B------:R-:W-:Y:S01]  /*3000*/  ULEA UR4, UR6, UR46, 0x4 ;  /* 0x0000002e06047291 */ /* 0x000fe2000f8e20ff */
[----:B------:R-:W-:Y:S01]  /*3010*/  SEL R3, R6, R3, !P2 ;  /* 0x0000000306037207 */ /* 0x000fe20005000000 */
[----:B------:R-:W-:Y:S01]  /*3020*/  UIADD3 UR5, UPT, UPT, UR5, 0x120, URZ ;  /* 0x0000012005057890 */ /* 0x000fe2000fffe0ff */
[----:B-1----:R-:W-:Y:S01]  /*3030*/  LEA R2, R11, UR46, 0x3 ;  /* 0x0000002e0b027c11 */ /* 0x002fe2000f8e18ff */
[----:B------:R-:W-:Y:S01]  /*3040*/  UIADD3 UR4, UPT, UPT, UR4, 0x1b0, URZ ;  /* 0x000001b004047890 */ /* 0x000fe2000fffe0ff */
[----:B------:R1:W-:Y:S01]  /*3050*/  @!P2 SYNCS.ARRIVE.TRANS64.RED RZ, [R3+URZ], R4 ;  /* 0x0000000403ffa9a7 */ /* 0x0003e200080004ff */
[----:B------:R-:W-:Y:S01]  /*3060*/  UIADD3 UR6, UPT, UPT, UR6, 0x1, URZ ;  /* 0x0000000106067890 */ /* 0x000fe2000fffe0ff */
[----:B------:R-:W-:-:S03]  /*3070*/  VIADD R8, R8, 0x1 ;  /* 0x0000000108087836 */ /* 0x000fc60000000000 */
[----:B------:R-:W-:Y:S02]  /*3080*/  UISETP.NE.AND UP0, UPT, UR6, 0x2, UPT ;  /* 0x000000020600788c */ /* 0x000fe4000bf05270 */
[----:B------:R-:W-:Y:S01]  /*3090*/  ISETP.NE.AND P0, PT, R8, 0x2, PT ;  /* 0x000000020800780c */ /* 0x000fe20003f05270 */
[----:B------:R-:W-:Y:S06]  /*30a0*/  UGETNEXTWORKID.BROADCAST [UR4], [UR5] ;  /* 0x00000000040073ca */ /* 0x000fec0008000100 */
[----:B------:R-:W-:Y:S02]  /*30b0*/  USEL UR4, URZ, 0x1, UP0 ;  /* 0x00000001ff047887 */ /* 0x000fe40008000000 */
[----:B------:R-:W-:-:S04]  /*30c0*/  USEL UR6, UR6, URZ, UP0 ;  /* 0x000000ff06067287 */ /* 0x000fc80008000000 */
[----:B------:R-:W-:Y:S02]  /*30d0*/  LOP3.LUT R12, R12, UR4, RZ, 0x3c, !PT ;  /* 0x000000040c0c7c12 */ /* 0x000fe4000f8e3cff */
[----:B-1----:R-:W-:-:S04]  /*30e0*/  SHF.L.U32 R4, R10, 0x1f, RZ ;  /* 0x0000001f0a047819 */ /* 0x002fc800000006ff */
[----:B------:R-:W1:Y:S02]  /*30f0*/  SYNCS.PHASECHK.TRANS64.TRYWAIT P1, [R2+URZ+0x120], R4 ;  /* 0x00012004020075a7 */ /* 0x000e6400080211ff */
[----:B-1----:R-:W-:Y:S05]  /*3100*/  @!P1 BRA `(.L_x_60) ;  /* 0x0000006400649947 */ /* 0x002fea0003800000 */
.L_x_191:
[C---:B-1----:R-:W-:Y:S01]  /*3110*/  LEA R4, R11.reuse, UR46, 0x4 ;  /* 0x0000002e0b047c11 */ /* 0x042fe2000f8e20ff */
[----:B------:R-:W-:Y:S01]  /*3120*/  VIADD R2, R2, 0x130 ;  /* 0x0000013002027836 */ /* 0x000fe20000000000 */
[----:B------:R-:W-:Y:S01]  /*3130*/  SEL R8, R8, RZ, P0 ;  /* 0x000000ff08087207 */ /* 0x000fe20000000000 */
[----:B------:R-:W-:-:S03]  /*3140*/  VIADD R11, R11, 0x1 ;  /* 0x000000010b0b7836 */ /* 0x000fc60000000000 */
[----:B------:R-:W1:Y:S01]  /*3150*/  LDS.128 R4, [R4+0x1b0] ;  /* 0x0001b00004047984 */ /* 0x000e620000000c00 */
[----:B------:R-:W-:Y:S02]  /*3160*/  PRMT R2, RZ, 0x654, R2 ;  /* 0x00000654ff027816 */ /* 0x000fe40000000002 */
[C---:B------:R-:W-:Y:S01]  /*3170*/  ISETP.NE.AND P1, PT, R11.reuse, 0x2, PT ;  /* 0x000000020b00780c */ /* 0x040fe20003f25270 */
[----:B------:R-:W-:Y:S01]  /*3180*/  @!PT LDS RZ, [RZ] ;  /* 0x00000000fffff984 */ /* 0x000fe20000000800 */
[----:B------:R-:W-:Y:S01]  /*3190*/  @!PT LDS RZ, [RZ] ;  /* 0x00000000fffff984 */ /* 0x000fe20000000800 */
[----:B------:R-:W-:Y:S01]  /*31a0*/  @!PT LDS RZ, [RZ] ;  /* 0x00000000fffff984 */ /* 0x000fe20000000800 */
[----:B------:R-:W-:Y:S01]  /*31b0*/  @!PT LDS RZ, [RZ] ;  /* 0x00000000fffff984 */ /* 0x000fe20000000800 */
[----:B------:R2:W-:Y:S06]  /*31c0*/  MEMBAR.ALL.CTA ;  /* 0x0000000000007992 */ /* 0x0005ec0000008000 */
[----:B--2---:R-:W2:Y:S01]  /*31d0*/  FENCE.VIEW.ASYNC.S ;  /* 0x00000000000073c6 */ /* 0x004ea20000000000 */
[----:B------:R-:W-:Y:S01]  /*31e0*/  SEL R11, R11, RZ, P1 ;  /* 0x000000ff0b0b7207 */ /* 0x000fe20000800000 */
[----:B--2---:R2:W-:Y:S01]  /*31f0*/  SYNCS.ARRIVE.TRANS64.RED.A1T0 RZ, [R2+URZ], RZ ;  /* 0x000000ff02ff79a7 */ /* 0x0045e200081004ff */
[----:B-1----:R-:W-:-:S02]  /*3200*/  LOP3.LUT P3, RZ, R6, 0x1, RZ, 0xc0, !PT ;  /* 0x0000000106ff7812 */ /* 0x002fc4000786c0ff */
[----:B------:R-:W-:-:S04]  /*3210*/  SEL R4, RZ, 0x1, P1 ;  /* 0x00000001ff047807 */ /* 0x000fc80000800000 */
[----:B------:R-:W-:Y:S02]  /*3220*/  LOP3.LUT R10, R10, R4, RZ, 0x3c, !PT ;  /* 0x000000040a0a7212 */ /* 0x000fe400078e3cff */
[----:B--2---:R-:W-:-:S04]  /*3230*/  SEL R2, RZ, 0x1, P0 ;  /* 0x00000001ff027807 */ /* 0x004fc80000000000 */
[----:B------:R-:W-:Y:S01]  /*3240*/  LOP3.LUT R9, R9, R2, RZ, 0x3c, !PT ;  /* 0x0000000209097212 */ /* 0x000fe200078e3cff */
[----:B------:R-:W-:Y:S06]  /*3250*/  @P3 BRA `(.L_x_61) ;  /* 0xfffffffc002c3947 */ /* 0x000fec000383ffff */
[----:B------:R-:W-:Y:S01]  /*3260*/  ULEA UR5, UR6, UR46, 0x3 ;  /* 0x0000002e06057291 */ /* 0x000fe2000f8e18ff */
[----:B------:R-:W-:-:S08]  /*3270*/  SHF.L.U32 R2, R12, 0x1f, RZ ;  /* 0x0000001f0c027819 */ /* 0x000fd000000006ff */
[----:B------:R-:W1:Y:S02]  /*3280*/  SYNCS.PHASECHK.TRANS64 P0, [UR5+0x130], R2 ;  /* 0x00013002ff0075a7 */ /* 0x000e640008001005 */
[----:B-1----:R-:W-:Y:S05]  /*3290*/  @P0 BRA `(.L_x_62) ;  /* 0x0000000000080947 */ /* 0x002fea0003800000 */
[----:B------:R-:W1:Y:S02]  /*32a0*/  SYNCS.PHASECHK.TRANS64.TRYWAIT P0, [UR5+0x130], R2 ;  /* 0x00013002ff0075a7 */ /* 0x000e640008001105 */
[----:B-1----:R-:W-:Y:S05]  /*32b0*/  @!P0 BRA `(.L_x_63) ;  /* 0x00000064000c8947 */ /* 0x002fea0003800000 */
.L_x_62:
[----:B------:R-:W-:-:S04]  /*32c0*/  UIADD3 UR4, UPT, UPT, UR6, 0x1, URZ ;  /* 0x0000000106047890 */ /* 0x000fc8000fffe0ff */
[----:B------:R-:W-:-:S04]  /*32d0*/  UISETP.NE.AND UP0, UPT, UR4, 0x2, UPT ;  /* 0x000000020400788c */ /* 0x000fc8000bf05270 */
[----:B------:R-:W-:Y:S02]  /*32e0*/  USEL UR7, URZ, 0x1, UP0 ;  /* 0x00000001ff077887 */ /* 0x000fe40008000000 */
[----:B------:R-:W-:-:S04]  /*32f0*/  USEL UR4, UR4, URZ, UP0 ;  /* 0x000000ff04047287 */ /* 0x000fc80008000000 */
[----:B------:R-:W-:Y:S01]  /*3300*/  ULEA UR4, UR4, UR46, 0x3 ;  /* 0x0000002e04047291 */ /* 0x000fe2000f8e18ff */
[----:B-1----:R-:W-:-:S04]  /*3310*/  LOP3.LUT R2, R12, UR7, RZ, 0x3c, !PT ;  /* 0x000000070c027c12 */ /* 0x002fc8000f8e3cff */
[----:B------:R-:W-:-:S04]  /*3320*/  SHF.L.U32 R0, R2, 0x1f, RZ ;  /* 0x0000001f02007819 */ /* 0x000fc800000006ff */
[----:B------:R-:W1:Y:S02]  /*3330*/  SYNCS.PHASECHK.TRANS64 P0, [UR4+0x130], R0 ;  /* 0x00013000ff0075a7 */ /* 0x000e640008001004 */
[----:B-1----:R-:W-:Y:S05]  /*3340*/  @P0 EXIT ;  /* 0x000000000000094d */ /* 0x002fea0003800000 */
[----:B------:R-:W-:Y:S02]  /*3350*/  SHF.L.U32 R2, R2, 0x1f, RZ ;  /* 0x0000001f02027819 */ /* 0x000fe400000006ff */
[----:B------:R-:W-:-:S07]  /*3360*/  MOV R0, UR4 ;  /* 0x0000000400007c02 */ /* 0x000fce0008000f00 */
.L_x_64:
[----:B-1----:R1:W2:Y:S02]  /*3370*/  SYNCS.PHASECHK.TRANS64.TRYWAIT P0, [R0+URZ+0x130], R2 ;  /* 0x00013002000075a7 */ /* 0x0022a400080011ff */
[----:B--2---:R-:W-:Y:S05]  /*3380*/  @!P0 NANOSLEEP.SYNCS 0x989680 ;  /* 0x009896800000895d */ /* 0x004fea0003900000 */
[----:B------:R-:W2:Y:S02]  /*3390*/  @!P0 SYNCS.PHASECHK.TRANS64 P0, [R0+URZ+0x130], R2 ;  /* 0x00013002000085a7 */ /* 0x000ea400080010ff */
[----:B--2---:R-:W-:Y:S05]  /*33a0*/  @P0 EXIT ;  /* 0x000000000000094d */ /* 0x004fea0003800000 */
[----:B------:R-:W-:Y:S05]  /*33b0*/  BRA `(.L_x_64) ;  /* 0xfffffffc00ec7947 */ /* 0x000fea000383ffff */
.L_x_57:
[----:B------:R-:W-:Y:S05]  /*33c0*/  BRA.U UP4, `(.L_x_65) ;  /* 0x0000001104d87547 */ /* 0x000fea000b800000 */
[----:B------:R-:W-:Y:S01]  /*33d0*/  UMOV UR6, 0x40 ;  /* 0x0000004000067882 */ /* 0x000fe20000000000 */
[----:B------:R-:W-:Y:S01]  /*33e0*/  NOP ;  /* 0x0000000000007918 */ /* 0x000fe20000000000 */
[----:B------:R-:W-:Y:S01]  /*33f0*/  ULEA UR6, UR46, UR6, 0x18 ;  /* 0x000000062e067291 */ /* 0x000fe2000f8ec0ff */
[----:B------:R-:W-:Y:S02]  /*3400*/  UMOV UR7, 0x400 ;  /* 0x0000040000077882 */ /* 0x000fe40000000000 */
[----:B------:R-:W-:-:S06]  /*3410*/  ULEA UR46, UR46, UR7, 0x18 ;  /* 0x000000072e2e7291 */ /* 0x000fcc000f8ec0ff */
[----:B------:R-:W1:Y:S02]  /*3420*/  LDS.U8 R0, [UR6+0x1c] ;  /* 0x00001c06ff007984 */ /* 0x000e640008000000 */
[----:B-1----:R-:W-:-:S13]  /*3430*/  ISETP.NE.AND P0, PT, R0, RZ, PT ;  /* 0x000000ff0000720c */ /* 0x002fda0003f05270 */
[----:B------:R-:W-:Y:S05]  /*3440*/  @P0 BRA `(.L_x_66) ;  /* 0x0000000400080947 */ /* 0x000fea0003800000 */
[----:B------:R-:W-:Y:S02]  /*3450*/  UISETP.NE.U32.AND UP0, UPT, UR5, 0x1, UPT ;  /* 0x000000010500788c */ /* 0x000fe4000bf05070 */
[----:B------:R-:W-:-:S07]  /*3460*/  UIADD3 UR8, UPT, UPT, UR6, 0x8, URZ ;  /* 0x0000000806087890 */ /* 0x000fce000fffe0ff */
[----:B------:R-:W-:Y:S05]  /*3470*/  BRA.U !UP0, `(.L_x_67) ;  /* 0x00000001089c7547 */ /* 0x000fea000b800000 */
[----:B------:R-:W-:Y:S01]  /*3480*/  ELECT P0, URZ, PT ;  /* 0x0000000000ff782f */ /* 0x000fe20003800000 */
[----:B------:R-:W-:-:S12]  /*3490*/  BSSY B0, `(.L_x_67) ;  /* 0x0000025000007945 */ /* 0x000fd80003800000 */
[----:B------:R-:W-:Y:S05]  /*34a0*/  @!P0 BRA `(.L_x_68) ;  /* 0x00000000008c8947 */ /* 0x000fea0003800000 */
[----:B------:R-:W-:-:S05]  /*34b0*/  UMOV UR7, 0x10 ;  /* 0x0000001000077882 */ /* 0x000fca0000000000 */
[----:B------:R-:W-:Y:S04]  /*34c0*/  DEPBAR.LE SB1, 0x36 ;  /* 0x00009d800000791a */ /* 0x000fe80000000000 */
[----:B------:R-:W1:Y:S02]  /*34d0*/  UTCATOMSWS.2CTA.FIND_AND_SET.ALIGN UP1, UR7, UR7 ;  /* 0x00000007000775e3 */ /* 0x000e640008220800 */
[----:B-1----:R-:W-:Y:S01]  /*34e0*/  MOV R8, UR7 ;  /* 0x0000000700087c02 */ /* 0x002fe20008000f00 */
[----:B------:R-:W-:Y:S06]  /*34f0*/  BRA.U UP1, `(.L_x_69) ;  /* 0x0000000101187547 */ /* 0x000fec000b800000 */
.L_x_70:
[----:B------:R-:W-:Y:S05]  /*3500*/  NANOSLEEP 0x64 ;  /* 0x000000640000795d */ /* 0x000fea0003800000 */
[----:B------:R-:W-:-:S05]  /*3510*/  UMOV UR7, 0x10 ;  /* 0x0000001000077882 */ /* 0x000fca0000000000 */
[----:B------:R-:W-:Y:S04]  /*3520*/  DEPBAR.LE SB1, 0x36 ;  /* 0x00009d800000791a */ /* 0x000fe80000000000 */
[----:B------:R-:W1:Y:S02]  /*3530*/  UTCATOMSWS.2CTA.FIND_AND_SET.ALIGN UP1, UR7, UR7 ;  /* 0x00000007000775e3 */ /* 0x000e640008220800 */
[----:B-1----:R-:W-:Y:S01]  /*3540*/  MOV R8, UR7 ;  /* 0x0000000700087c02 */ /* 0x002fe20008000f00 */
[----:B------:R-:W-:Y:S05]  /*3550*/  BRA.U !UP1, `(.L_x_70) ;  /* 0xfffffffd09e87547 */ /* 0x000fea000b83ffff */
.L_x_69:
[----:B------:R-:W1:Y:S01]  /*3560*/  LDS R4, [UR6+0x10] ;  /* 0x00001006ff047984 */ /* 0x000e620008000800 */
[----:B------:R-:W-:Y:S01]  /*3570*/  IMAD.U32 R0, RZ, RZ, UR46 ;  /* 0x0000002eff007e24 */ /* 0x000fe2000f8e00ff */
[----:B------:R-:W-:-:S03]  /*3580*/  MOV R2, UR4 ;  /* 0x0000000400027c02 */ /* 0x000fc60008000f00 */
[----:B------:R-:W-:Y:S01]  /*3590*/  VIADD R0, R0, 0x1d0 ;  /* 0x000001d000007836 */ /* 0x000fe20000000000 */
[----:B-1----:R-:W-:-:S04]  /*35a0*/  SHF.L.U32 R4, R4, 0x1f, RZ ;  /* 0x0000001f04047819 */ /* 0x002fc800000006ff */
[----:B------:R-:W1:Y:S02]  /*35b0*/  SYNCS.PHASECHK.TRANS64.TRYWAIT P0, [UR6+0x8], R4 ;  /* 0x00000804ff0075a7 */ /* 0x000e640008001106 */
[----:B-1----:R-:W-:Y:S05]  /*35c0*/  @P0 BRA `(.L_x_71) ;  /* 0x0000000000080947 */ /* 0x002fea0003800000 */
[----:B------:R-:W1:Y:S02]  /*35d0*/  SYNCS.PHASECHK.TRANS64.TRYWAIT P0, [UR6+0x8], R4 ;  /* 0x00000804ff0075a7 */ /* 0x000e640008001106 */
[----:B-1----:R-:W-:Y:S05]  /*35e0*/  @!P0 BRA `(.L_x_72) ;  /* 0x0000006000588947 */ /* 0x002fea0003800000 */
.L_x_71:
[----:B------:R-:W-:Y:S01]  /*35f0*/  PRMT R2, R2, 0x654, R0 ;  /* 0x0000065402027816 */ /* 0x000fe20000000000 */
[----:B------:R-:W-:Y:S01]  /*3600*/  HFMA2 R0, -RZ, RZ, 0, 5.9604644775390625e-08 ;  /* 0x00000001ff007431 */ /* 0x000fe200000001ff */
[----:B------:R-:W-:Y:S01]  /*3610*/  UPRMT UR7, UR4, 0x654, UR8 ;  /* 0x0000065404077896 */ /* 0x000fe20008000008 */
[----:B------:R-:W-:Y:S02]  /*3620*/  IMAD.MOV.U32 R6, RZ, RZ, 0xffff ;  /* 0x0000ffffff067424 */ /* 0x000fe400078e00ff */
[----:B-1----:R-:W-:Y:S02]  /*3630*/  IMAD.MOV.U32 R4, RZ, RZ, 0x4 ;  /* 0x00000004ff047424 */ /* 0x002fe400078e00ff */
[----:B------:R-:W-:Y:S01]  /*3640*/  IMAD.SHL.U32 R7, R8, 0x20, RZ ;  /* 0x0000002008077824 */ /* 0x000fe200078e00ff */
[----:B------:R-:W-:Y:S02]  /*3650*/  MOV R3, UR7 ;  /* 0x0000000700037c02 */ /* 0x000fe40008000f00 */
[-C--:B------:R-:W-:Y:S01]  /*3660*/  SHF.L.U32 R6, R6, R8.reuse, RZ ;  /* 0x0000000806067219 */ /* 0x080fe200000006ff */
[----:B------:R1:W-:Y:S01]  /*3670*/  SYNCS.ARRIVE.TRANS64.RED RZ, [UR7], R4 ;  /* 0x00000004ffff79a7 */ /* 0x0003e20008000407 */
[----:B------:R-:W-:Y:S01]  /*3680*/  SHF.L.U32 R5, R0, R8, RZ ;  /* 0x0000000800057219 */ /* 0x000fe200000006ff */
[----:B------:R1:W-:Y:S04]  /*3690*/  STS [UR46+0x1d0], R7 ;  /* 0x0001d007ff007988 */ /* 0x0003e8000800082e */
[----:B------:R1:W-:Y:S04]  /*36a0*/  STAS [R2.64], R8 ;  /* 0x0000000802007dbd */ /* 0x0003e8000c0008ff */
[----:B------:R1:W-:Y:S04]  /*36b0*/  ATOMS.OR RZ, [UR6+0x14], R6 ;  /* 0x00001406ffff798c */ /* 0x0003e8000b000006 */
[----:B------:R1:W-:Y:S04]  /*36c0*/  ATOMS.OR RZ, [UR6+0x18], R5 ;  /* 0x00001805ffff798c */ /* 0x0003e8000b000006 */
[----:B------:R1:W-:Y:S02]  /*36d0*/  ATOMS.XOR RZ, [UR6+0x10], R0 ;  /* 0x00001000ffff798c */ /* 0x0003e4000b800006 */
.L_x_68:
[----:B------:R-:W-:Y:S05]  /*36e0*/  BSYNC B0 ;  /* 0x0000000000007941 */ /* 0x000fea0003800000 */
.L_x_67:
[----:B------:R-:W-:Y:S05]  /*36f0*/  BRA.U UP0, `(.L_x_73) ;  /* 0x00000001006c7547 */ /* 0x000fea000b800000 */
[----:B------:R-:W-:-:S03]  /*3700*/  UMOV UR7, 0xffffffff ;  /* 0xffffffff00077882 */ /* 0x000fc60000000000 */
[----:B------:R-:W-:Y:S05]  /*3710*/  BRA.DIV UR7, `(.L_x_74) ;  /* 0x0000006207247947 */ /* 0x000fea000b800000 */
[----:B------:R-:W-:-:S13]  /*3720*/  ELECT P6, URZ, PT ;  /* 0x0000000000ff782f */ /* 0x000fda00038c0000 */
.L_x_195:
[----:B------:R-:W-:Y:S05]  /*3730*/  @!P6 BRA `(.L_x_73) ;  /* 0x00000000005ce947 */ /* 0x000fea0003800000 */
[----:B-1----:R-:W1:Y:S02]  /*3740*/  LDS R2, [UR6+0x10] ;  /* 0x00001006ff027984 */ /* 0x002e640008000800 */
[----:B-1----:R-:W-:-:S04]  /*3750*/  SHF.L.U32 R2, R2, 0x1f, RZ ;  /* 0x0000001f02027819 */ /* 0x002fc800000006ff */
[----:B------:R-:W1:Y:S02]  /*3760*/  SYNCS.PHASECHK.TRANS64.TRYWAIT P0, [UR6+0x8], R2 ;  /* 0x00000802ff0075a7 */ /* 0x000e640008001106 */
[----:B-1----:R-:W-:Y:S05]  /*3770*/  @P0 BRA `(.L_x_75) ;  /* 0x0000000000080947 */ /* 0x002fea0003800000 */
[----:B------:R-:W1:Y:S02]  /*3780*/  SYNCS.PHASECHK.TRANS64.TRYWAIT P0, [UR6+0x8], R2 ;  /* 0x00000802ff0075a7 */ /* 0x000e640008001106 */
[----:B-1----:R-:W-:Y:S05]  /*3790*/  @!P0 BRA `(.L_x_76) ;  /* 0x0000006000248947 */ /* 0x002fea0003800000 */
.L_x_75:
[----:B------:R-:W2:Y:S01]  /*37a0*/  LDS R4, [UR46+0x1d0] ;  /* 0x0001d02eff047984 */ /* 0x000ea20008000800 */
[----:B-1----:R-:W-:Y:S02]  /*37b0*/  HFMA2 R0, -RZ, RZ, 0, 5.9604644775390625e-08 ;  /* 0x00000001ff007431 */ /* 0x002fe400000001ff */
[----:B------:R-:W-:Y:S01]  /*37c0*/  IMAD.MOV.U32 R2, RZ, RZ, 0xffff ;  /* 0x0000ffffff027424 */ /* 0x000fe200078e00ff */
[----:B------:R-:W-:Y:S01]  /*37d0*/  UPRMT UR7, UR4, 0x654, UR8 ;  /* 0x0000065404077896 */ /* 0x000fe20008000008 */
[----:B--2---:R-:W-:-:S03]  /*37e0*/  IMAD.SHL.U32 R3, R4, 0x20, RZ ;  /* 0x0000002004037824 */ /* 0x004fc600078e00ff */
[-C--:B------:R-:W-:Y:S02]  /*37f0*/  SHF.L.U32 R2, R2, R4.reuse, RZ ;  /* 0x0000000402027219 */ /* 0x080fe400000006ff */
[----:B------:R-:W-:Y:S01]  /*3800*/  SHF.L.U32 R4, R0, R4, RZ ;  /* 0x0000000400047219 */ /* 0x000fe200000006ff */
[----:B------:R2:W-:Y:S04]  /*3810*/  STS [UR46+0x1d0], R3 ;  /* 0x0001d003ff007988 */ /* 0x0005e8000800082e */
[----:B------:R2:W-:Y:S04]  /*3820*/  ATOMS.OR RZ, [UR6+0x14], R2 ;  /* 0x00001402ffff798c */ /* 0x0005e8000b000006 */
[----:B------:R2:W-:Y:S01]  /*3830*/  ATOMS.OR RZ, [UR6+0x18], R4 ;  /* 0x00001804ffff798c */ /* 0x0005e2000b000006 */
[----:B------:R-:W-:Y:S03]  /*3840*/  SYNCS.ARRIVE.TRANS64.RED.A1T0 RZ, [UR7], RZ ;  /* 0x000000ffffff79a7 */ /* 0x000fe60008100407 */
[----:B------:R2:W-:Y:S01]  /*3850*/  ATOMS.XOR RZ, [UR6+0x10], R0 ;  /* 0x00001000ffff798c */ /* 0x0005e2000b800006 */
[----:B------:R-:W-:Y:S05]  /*3860*/  BRA `(.L_x_73) ;  /* 0x0000000000107947 */ /* 0x000fea0003800000 */
.L_x_66:
[----:B------:R-:W-:Y:S02]  /*3870*/  MOV R0, 0xffffffff ;  /* 0xffffffff00007802 */ /* 0x000fe40000000f00 */
[----:B------:R-:W-:-:S03]  /*3880*/  MOV R2, 0x38b0 ;  /* 0x000038b000027802 */ /* 0x000fc60000000f00 */
[----:B------:R1:W-:Y:S04]  /*3890*/  STS [UR46+0x1d0], R0 ;  /* 0x0001d000ff007988 */ /* 0x0003e8000800082e */
[----:B-1---5:R-:W-:Y:S05]  /*38a0*/  CALL.REL.NOINC `($__internal_1_$__cuda_sm10x_tcgen05_guardrail_trap_phase_invalid_during_alloc) ;  /* 0x0000006400f87944 */ /* 0x022fea0003c00000 */
.L_x_73:
[----:B------:R-:W-:Y:S05]  /*38b0*/  WARPSYNC.ALL ;  /* 0x0000000000007948 */ /* 0x000fea0003800000 */
[----:B------:R-:W3:Y:S01]  /*38c0*/  S2UR UR7, SR_CgaCtaId ;  /* 0x00000000000779c3 */ /* 0x000ee20000008800 */
[----:B------:R-:W-:Y:S01]  /*38d0*/  UMOV UR6, 0x400 ;  /* 0x0000040000067882 */ /* 0x000fe20000000000 */
[----:B------:R-:W-:-:S06]  /*38e0*/  NOP ;  /* 0x0000000000007918 */ /* 0x000fcc0000000000 */
[----:B------:R-:W-:Y:S06]  /*38f0*/  BAR.ARV 0x6, 0xa0 ;  /* 0x0182800000007b1d */ /* 0x000fec0000002000 */
[----:B------:R-:W4:Y:S01]  /*3900*/  LDCU UR8, c[0x0][0x38c] ;  /* 0x00007180ff0877ac */ /* 0x000f220008000800 */
[----:B------:R-:W-:Y:S01]  /*3910*/  LOP3.LUT R11, R11, 0xffff, RZ, 0xc0, !PT ;  /* 0x0000ffff0b0b7812 */ /* 0x000fe200078ec0ff */
[----:B------:R-:W-:Y:S01]  /*3920*/  IMAD.MOV.U32 R9, RZ, RZ, 0x1 ;  /* 0x00000001ff097424 */ /* 0x000fe200078e00ff */
[----:B------:R-:W-:Y:S01]  /*3930*/  LOP3.LUT R10, R10, 0xffff, RZ, 0xc0, !PT ;  /* 0x0000ffff0a0a7812 */ /* 0x000fe200078ec0ff */
[----:B-1----:R-:W-:Y:S01]  /*3940*/  IMAD.MOV.U32 R8, RZ, RZ, RZ ;  /* 0x000000ffff087224 */ /* 0x002fe200078e00ff */
[----:B------:R-:W-:-:S02]  /*3950*/  R2UR UR12, R11 ;  /* 0x000000000b0c72ca */ /* 0x000fc400000e0000 */
[----:B--2---:R-:W-:Y:S02]  /*3960*/  CS2R R2, SRZ ;  /* 0x0000000000027805 */ /* 0x004fe4000001ff00 */
[----:B------:R-:W-:Y:S01]  /*3970*/  R2UR UR11, R10 ;  /* 0x000000000a0b72ca */ /* 0x000fe200000e0000 */
[----:B------:R-:W-:Y:S01]  /*3980*/  UMOV UR19, URZ ;  /* 0x000000ff00137c82 */ /* 0x000fe20008000000 */
[----:B------:R-:W-:Y:S01]  /*3990*/  UMOV UR18, URZ ;  /* 0x000000ff00127c82 */ /* 0x000fe20008000000 */
[----:B---3--:R-:W-:Y:S01]  /*39a0*/  ULEA UR7, UR7, UR6, 0x18 ;  /* 0x0000000607077291 */ /* 0x008fe2000f8ec0ff */
[----:B------:R-:W-:Y:S01]  /*39b0*/  UMOV UR17, URZ ;  /* 0x000000ff00117c82 */ /* 0x000fe20008000000 */
[----:B------:R-:W-:Y:S02]  /*39c0*/  UISETP.NE.AND UP2, UPT, UR5, URZ, UPT ;  /* 0x000000ff0500728c */ /* 0x000fe4000bf45270 */
[----:B------:R-:W-:Y:S02]  /*39d0*/  UIADD3 UR13, UPT, UPT, UR7, 0x4300, URZ ;  /* 0x00004300070d7890 */ /* 0x000fe4000fffe0ff */
[----:B------:R-:W-:-:S03]  /*39e0*/  UIADD3 UR14, UPT, UPT, UR7, 0x1e300, URZ ;  /* 0x0001e300070e7890 */ /* 0x000fc6000fffe0ff */
[----:B------:R-:W1:Y:S01]  /*39f0*/  LDS R0, [UR7+0x1d0] ;  /* 0x0001d007ff007984 */ /* 0x000e620008000800 */
[----:B----4-:R-:W-:Y:S02]  /*3a00*/  UIADD3 UR8, UPT, UPT, UR8, 0x3f, URZ ;  /* 0x0000003f08087890 */ /* 0x010fe4000fffe0ff */
[----:B------:R-:W-:Y:S02]  /*3a10*/  USHF.R.U32.HI UR13, URZ, 0x4, UR13 ;  /* 0x00000004ff0d7899 */ /* 0x000fe4000801160d */
[----:B------:R-:W-:Y:S02]  /*3a20*/  USHF.R.S32.HI UR6, URZ, 0x1f, UR8 ;  /* 0x0000001fff067899 */ /* 0x000fe40008011408 */
[----:B------:R-:W-:Y:S02]  /*3a30*/  USHF.R.U32.HI UR14, URZ, 0x4, UR14 ;  /* 0x00000004ff0e7899 */ /* 0x000fe4000801160e */
[----:B------:R-:W-:Y:S02]  /*3a40*/  ULEA.HI UR6, UR6, UR8, URZ, 0x6 ;  /* 0x0000000806067291 */ /* 0x000fe4000f8f30ff */
[----:B------:R-:W-:-:S02]  /*3a50*/  ULOP3.LUT UR13, UR13, 0x3fff, URZ, 0xc0, !UPT ;  /* 0x00003fff0d0d7892 */ /* 0x000fc4000f8ec0ff */
[----:B------:R-:W-:Y:S02]  /*3a60*/  USHF.R.S32.HI UR6, URZ, 0x6, UR6 ;  /* 0x00000006ff067899 */ /* 0x000fe40008011406 */
[----:B------:R-:W-:Y:S02]  /*3a70*/  ULOP3.LUT UR14, UR14, 0x3fff, URZ, 0xc0, !UPT ;  /* 0x00003fff0e0e7892 */ /* 0x000fe4000f8ec0ff */
[----:B------:R-:W-:Y:S01]  /*3a80*/  UISETP.LT.AND UP0, UPT, UR6, 0x1, UPT ;  /* 0x000000010600788c */ /* 0x000fe2000bf01270 */
[----:B------:R-:W-:Y:S01]  /*3a90*/  UMOV UR28, 0x0 ;  /* 0x00000000001c7882 */ /* 0x000fe20000000000 */
[----:B------:R-:W-:Y:S01]  /*3aa0*/  UMOV UR29, 0x8200490 ;  /* 0x08200490001d7882 */ /* 0x000fe20000000000 */
[----:B------:R-:W-:Y:S02]  /*3ab0*/  ULOP3.LUT UR13, UR13, 0x10000, URZ, 0xfc, !UPT ;  /* 0x000100000d0d7892 */ /* 0x000fe4000f8efcff */
[----:B------:R-:W-:Y:S02]  /*3ac0*/  ULOP3.LUT UR14, UR14, 0x10000, URZ, 0xfc, !UPT ;  /* 0x000100000e0e7892 */ /* 0x000fe4000f8efcff */
[----:B------:R-:W-:Y:S01]  /*3ad0*/  USEL UR20, UR6, 0x1, !UP0 ;  /* 0x0000000106147887 */ /* 0x000fe2000c000000 */
[----:B------:R-:W-:Y:S01]  /*3ae0*/  UMOV UR26, 0x0 ;  /* 0x00000000001a7882 */ /* 0x000fe20000000000 */
[----:B------:R-:W-:Y:S01]  /*3af0*/  UMOV UR27, 0x8200490 ;  /* 0x08200490001b7882 */ /* 0x000fe20000000000 */
[----:B------:R-:W-:Y:S01]  /*3b00*/  UMOV UR24, 0x0 ;  /* 0x0000000000187882 */ /* 0x000fe20000000000 */
[----:B------:R-:W-:Y:S01]  /*3b10*/  UMOV UR25, 0x8200490 ;  /* 0x0820049000197882 */ /* 0x000fe20000000000 */
[----:B------:R-:W-:Y:S01]  /*3b20*/  UMOV UR22, 0x0 ;  /* 0x0000000000167882 */ /* 0x000fe20000000000 */
[----:B------:R-:W-:Y:S01]  /*3b30*/  UMOV UR23, 0x8200490 ;  /* 0x0820049000177882 */ /* 0x000fe20000000000 */
[----:B-1----:R-:W-:-:S15]  /*3b40*/  R2UR UR21, R0 ;  /* 0x00000000001572ca */ /* 0x002fde00000e0000 */
.L_x_84:
[C---:B------:R-:W-:Y:S02]  /*3b50*/  LEA R0, R8.reuse, UR7, 0x3 ;  /* 0x0000000708007c11 */ /* 0x040fe4000f8e18ff */
[----:B------:R-:W-:Y:S02]  /*3b60*/  SHF.L.U32 R4, R3, 0x1f, RZ ;  /* 0x0000001f03047819 */ /* 0x000fe400000006ff */
[----:B------:R-:W-:Y:S02]  /*3b70*/  LEA R5, R8, UR7, 0x4 ;  /* 0x0000000708057c11 */ /* 0x000fe4000f8e20ff */
[----:B------:R-:W1:Y:S02]  /*3b80*/  SYNCS.PHASECHK.TRANS64.TRYWAIT P0, [R0+URZ+0x120], R4 ;  /* 0x00012004000075a7 */ /* 0x000e6400080011ff */
[----:B-1-34-:R-:W-:Y:S05]  /*3b90*/  @!P0 BRA `(.L_x_77) ;  /* 0x0000005c003c8947 */ /* 0x01afea0003800000 */
.L_x_196:
[----:B-1----:R-:W1:Y:S01]  /*3ba0*/  LDS.128 R4, [R5+0x1b0] ;  /* 0x0001b00005047984 */ /* 0x002e620000000c00 */
[----:B------:R-:W-:Y:S02]  /*3bb0*/  VIADD R0, R0, 0x130 ;  /* 0x0000013000007836 */ /* 0x000fe40000000000 */
[----:B------:R-:W-:Y:S01]  /*3bc0*/  VIADD R8, R8, 0x1 ;  /* 0x0000000108087836 */ /* 0x000fe20000000000 */
[----:B------:R-:W-:Y:S01]  /*3bd0*/  @!PT LDS RZ, [RZ] ;  /* 0x00000000fffff984 */ /* 0x000fe20000000800 */
[----:B------:R-:W-:Y:S01]  /*3be0*/  @!PT LDS RZ, [RZ] ;  /* 0x00000000fffff984 */ /* 0x000fe20000000800 */
[----:B------:R-:W-:Y:S01]  /*3bf0*/  @!PT LDS RZ, [RZ] ;  /* 0x00000000fffff984 */ /* 0x000fe20000000800 */
[----:B------:R-:W-:Y:S01]  /*3c00*/  @!PT LDS RZ, [RZ] ;  /* 0x00000000fffff984 */ /* 0x000fe20000000800 */
[----:B------:R2:W-:Y:S06]  /*3c10*/  MEMBAR.ALL.CTA ;  /* 0x0000000000007992 */ /* 0x0005ec0000008000 */
[----:B--2---:R-:W2:Y:S01]  /*3c20*/  FENCE.VIEW.ASYNC.S ;  /* 0x00000000000073c6 */ /* 0x004ea20000000000 */
[----:B------:R-:W-:-:S04]  /*3c30*/  PRMT R0, RZ, 0x654, R0 ;  /* 0x00000654ff007816 */ /* 0x000fc80000000000 */
[----:B--2---:R2:W-:Y:S01]  /*3c40*/  SYNCS.ARRIVE.TRANS64.RED.A1T0 RZ, [R0+URZ], RZ ;  /* 0x000000ff00ff79a7 */ /* 0x0045e200081004ff */
[----:B-1----:R-:W-:Y:S01]  /*3c50*/  LOP3.LUT P1, RZ, R6, 0x1, RZ, 0xc0, !PT ;  /* 0x0000000106ff7812 */ /* 0x002fe2000782c0ff */
[----:B--2---:R-:W-:-:S12]  /*3c60*/  BRA.U UP2, `(.L_x_78) ;  /* 0x0000000502087547 */ /* 0x004fd8000b800000 */
[----:B------:R-:W1:Y:S01]  /*3c70*/  LDCU UR8, c[0x0][0x38c] ;  /* 0x00007180ff0877ac */ /* 0x000e620008000800 */
[----:B------:R-:W-:Y:S02]  /*3c80*/  PLOP3.LUT P2, PT, PT, PT, PT, 0x80, 0x8 ;  /* 0x000000000008781c */ /* 0x000fe40003f4f070 */
[----:B------:R-:W-:Y:S01]  /*3c90*/  SHF.L.U32 R4, R9, 0x1f, RZ ;  /* 0x0000001f09047819 */ /* 0x000fe200000006ff */
[----:B------:R-:W-:Y:S02]  /*3ca0*/  ULEA UR9, UR19, UR7, 0x3 ;  /* 0x0000000713097291 */ /* 0x000fe4000f8e18ff */
[----:B------:R-:W-:Y:S02]  /*3cb0*/  ULEA UR10, UR19, UR21, 0x6 ;  /* 0x00000015130a7291 */ /* 0x000fe4000f8e30ff */
[----:B-1----:R-:W-:-:S06]  /*3cc0*/  UISETP.GE.AND UP0, UPT, UR8, 0x1, UPT ;  /* 0x000000010800788c */ /* 0x002fcc000bf06270 */
[----:B------:R-:W-:-:S05]  /*3cd0*/  PLOP3.LUT P0, PT, PT, PT, UP0, 0x80, 0x8 ;  /* 0x000000000008781c */ /* 0x000fca0003f0f008 */
[----:B------:R-:W-:-:S08]  /*3ce0*/  @UP0 ULEA UR8, UR18, UR7, 0x3 ;  /* 0x0000000712080291 */ /* 0x000fd0000f8e18ff */
[----:B------:R-:W-:-:S04]  /*3cf0*/  @P0 SHF.L.U32 R0, R2, 0x1f, RZ ;  /* 0x0000001f02000819 */ /* 0x000fc800000006ff */
[----:B------:R1:W2:Y:S01]  /*3d00*/  @P0 SYNCS.PHASECHK.TRANS64.TRYWAIT P2, [UR8], R0 ;  /* 0x00000000ff0005a7 */ /* 0x0002a20008041108 */
[----:B------:R-:W3:Y:S02]  /*3d10*/  SYNCS.PHASECHK.TRANS64.TRYWAIT P0, [UR9+0x160], R4 ;  /* 0x00016004ff0075a7 */ /* 0x000ee40008001109 */
[----:B-123--:R-:W-:Y:S05]  /*3d20*/  @!P0 BRA `(.L_x_79) ;  /* 0x0000005800ec8947 */ /* 0x00efea0003800000 */
.L_x_198:
[----:B------:R-:W-:Y:S01]  /*3d30*/  UMOV UR16, UR17 ;  /* 0x0000001100107c82 */ /* 0x000fe20008000000 */
[----:B------:R-:W-:Y:S05]  /*3d40*/  BRA.U !UP0, `(.L_x_80) ;  /* 0x0000000108c07547 */ /* 0x000fea000b800000 */
[----:B------:R-:W-:Y:S02]  /*3d50*/  UIADD3 UR16, UPT, UPT, UR20, UR17, URZ ;  /* 0x0000001114107290 */ /* 0x000fe4000fffe0ff */
[----:B------:R-:W-:Y:S01]  /*3d60*/  UPLOP3.LUT UP3, UPT, UPT, UPT, UPT, 0x40, 0x4 ;  /* 0x000000000004789c */ /* 0x000fe20003f6e870 */
[----:B------:R-:W-:Y:S01]  /*3d70*/  UMOV UR15, UR6 ;  /* 0x00000006000f7c82 */ /* 0x000fe20008000000 */
[----:B------:R-:W-:-:S09]  /*3d80*/  UMOV UR46, UR18 ;  /* 0x00000012002e7c82 */ /* 0x000fd20008000000 */
.L_x_83:
[----:B--2---:R-:W-:Y:S01]  /*3d90*/  ULEA UR8, UR46, UR7, 0x3 ;  /* 0x000000072e087291 */ /* 0x004fe2000f8e18ff */
[----:B---3--:R-:W-:Y:S11]  /*3da0*/  @P2 BRA `(.L_x_81) ;  /* 0x00000000000c2947 */ /* 0x008ff60003800000 */
[----:B-1----:R-:W-:Y:S04]  /*3db0*/  SHF.L.U32 R4, R2, 0x1f, RZ ;  /* 0x0000001f02047819 */ /* 0x002fe800000006ff */
[----:B------:R-:W1:Y:S02]  /*3dc0*/  SYNCS.PHASECHK.TRANS64.TRYWAIT P0, [UR8], R4 ;  /* 0x00000004ff0075a7 */ /* 0x000e640008001108 */
[----:B-1----:R-:W-:Y:S05]  /*3dd0*/  @!P0 BRA `(.L_x_82) ;  /* 0x0000005800d88947 */ /* 0x002fea0003800000 */
.L_x_81:
[----:B------:R-:W-:Y:S01]  /*3de0*/  UISETP.NE.AND UP0, UPT, UR15, 0x1, UPT ;  /* 0x000000010f00788c */ /* 0x000fe2000bf05270 */
[----:B------:R-:W-:Y:S01]  /*3df0*/  PLOP3.LUT P2, PT, PT, PT, PT, 0x80, 0x8 ;  /* 0x000000000008781c */ /* 0x000fe20003f4f070 */
[----:B------:R-:W-:Y:S02]  /*3e00*/  UIADD3 UR18, UPT, UPT, UR46, 0x1, URZ ;  /* 0x000000012e127890 */ /* 0x000fe4000fffe0ff */
[----:B------:R-:W-:Y:S02]  /*3e10*/  ULEA UR32, UR46, UR14, 0x9 ;  /* 0x0000000e2e207291 */ /* 0x000fe4000f8e48ff */
[----:B------:R-:W-:Y:S01]  /*3e20*/  UISETP.NE.AND UP1, UPT, UR18, 0xd, UPT ;  /* 0x0000000d1200788c */ /* 0x000fe2000bf25270 */
[----:B------:R-:W-:Y:S01]  /*3e30*/  PLOP3.LUT P0, PT, PT, PT, UP0, 0x80, 0x8 ;  /* 0x000000000008781c */ /* 0x000fe20003f0f008 */
[----:B------:R-:W-:Y:S02]  /*3e40*/  UIADD3 UR44, UPT, UPT, UR32, 0x2, URZ ;  /* 0x00000002202c7890 */ /* 0x000fe4000fffe0ff */
[----:B------:R-:W-:Y:S02]  /*3e50*/  USEL UR31, URZ, 0x1, UP1 ;  /* 0x00000001ff1f7887 */ /* 0x000fe40008800000 */
[----:B------:R-:W-:Y:S02]  /*3e60*/  USEL UR18, UR18, URZ, UP1 ;  /* 0x000000ff12127287 */ /* 0x000fe40008800000 */
[----:B------:R-:W-:Y:S02]  /*3e70*/  UIADD3 UR40, UPT, UPT, UR32, 0x4, URZ ;  /* 0x0000000420287890 */ /* 0x000fe4000fffe0ff */
[----:B------:R-:W-:Y:S01]  /*3e80*/  @UP0 ULEA UR30, UR18, UR7, 0x3 ;  /* 0x00000007121e0291 */ /* 0x000fe2000f8e18ff */
[----:B------:R-:W-:Y:S01]  /*3e90*/  LOP3.LUT R2, R2, UR31, RZ, 0x3c, !PT ;  /* 0x0000001f02027c12 */ /* 0x000fe2000f8e3cff */
[----:B------:R-:W-:Y:S02]  /*3ea0*/  UIADD3 UR36, UPT, UPT, UR32, 0x6, URZ ;  /* 0x0000000620247890 */ /* 0x000fe4000fffe0ff */
[----:B------:R-:W-:Y:S01]  /*3eb0*/  UIADD3 UR8, UPT, UPT, UR8, 0x68, URZ ;  /* 0x0000006808087890 */ /* 0x000fe2000fffe0ff */
[----:B-1----:R-:W-:Y:S01]  /*3ec0*/  @P0 SHF.L.U32 R0, R2, 0x1f, RZ ;  /* 0x0000001f02000819 */ /* 0x002fe200000006ff */
[----:B------:R-:W-:Y:S02]  /*3ed0*/  UIADD3 UR17, UPT, UPT, UR17, 0x1, URZ ;  /* 0x0000000111117890 */ /* 0x000fe4000fffe0ff */
[----:B------:R-:W-:Y:S01]  /*3ee0*/  UIADD3 UR15, UPT, UPT, UR15, -0x1, URZ ;  /* 0xffffffff0f0f7890 */ /* 0x000fe2000fffe0ff */
[----:B------:R2:W3:Y:S01]  /*3ef0*/  @P0 SYNCS.PHASECHK.TRANS64.TRYWAIT P2, [UR30], R0 ;  /* 0x00000000ff0005a7 */ /* 0x0004e2000804111e */
[----:B------:R-:W-:Y:S02]  /*3f00*/  ULEA UR30, UR46, UR13, 0x9 ;  /* 0x0000000d2e1e7291 */ /* 0x000fe4000f8e48ff */
[----:B------:R-:W-:Y:S02]  /*3f10*/  UISETP.NE.AND UP0, UPT, UR17, UR16, UPT ;  /* 0x000000101100728c */ /* 0x000fe4000bf05270 */
[----:B------:R-:W-:Y:S02]  /*3f20*/  UIADD3 UR42, UPT, UPT, UR30, 0x2, URZ ;  /* 0x000000021e2a7890 */ /* 0x000fe4000fffe0ff */
[----:B------:R-:W-:Y:S02]  /*3f30*/  UIADD3 UR38, UPT, UPT, UR30, 0x4, URZ ;  /* 0x000000041e267890 */ /* 0x000fe4000fffe0ff */
[----:B------:R-:W-:Y:S01]  /*3f40*/  UIADD3 UR34, UPT, UPT, UR30, 0x6, URZ ;  /* 0x000000061e227890 */ /* 0x000fe2000fffe0ff */
[----:B------:R-:W-:Y:S01]  /*3f50*/  UMOV UR33, 0x40004040 ;  /* 0x4000404000217882 */ /* 0x000fe20000000000 */
[----:B------:R-:W-:Y:S01]  /*3f60*/  UMOV UR31, 0x40004040 ;  /* 0x40004040001f7882 */ /* 0x000fe20000000000 */
[----:B------:R-:W-:Y:S01]  /*3f70*/  UMOV UR45, 0x40004040 ;  /* 0x40004040002d7882 */ /* 0x000fe20000000000 */
[----:B------:R2:W-:Y:S01]  /*3f80*/  UTCHMMA.2CTA gdesc[UR30], gdesc[UR32], tmem[UR10], tmem[UR28], idesc[UR29], UP3 ;  /* 0x00ff1c201e0075ea */ /* 0x0005e20009a0000a */
[----:B------:R-:W-:Y:S01]  /*3f90*/  UPLOP3.LUT UP3, UPT, UPT, UPT, UPT, 0x80, 0x8 ;  /* 0x000000000008789c */ /* 0x000fe20003f6f070 */
[----:B------:R-:W-:Y:S01]  /*3fa0*/  UMOV UR43, 0x40004040 ;  /* 0x40004040002b7882 */ /* 0x000fe20000000000 */
[----:B------:R-:W-:Y:S01]  /*3fb0*/  UMOV UR41, 0x40004040 ;  /* 0x4000404000297882 */ /* 0x000fe20000000000 */
[----:B------:R2:W-:Y:S01]  /*3fc0*/  UTCHMMA.2CTA gdesc[UR42], gdesc[UR44], tmem[UR10], tmem[UR26], idesc[UR27], UPT ;  /* 0x00ff1a2c2a0075ea */ /* 0x0005e2000ba0000a */
[----:B------:R-:W-:Y:S01]  /*3fd0*/  UMOV UR39, 0x40004040 ;  /* 0x4000404000277882 */ /* 0x000fe20000000000 */
[----:B------:R-:W-:Y:S01]  /*3fe0*/  UMOV UR37, 0x40004040 ;  /* 0x4000404000257882 */ /* 0x000fe20000000000 */
[----:B------:R-:W-:Y:S01]  /*3ff0*/  UMOV UR35, 0x40004040 ;  /* 0x4000404000237882 */ /* 0x000fe20000000000 */
[----:B------:R2:W-:Y:S01]  /*4000*/  UTCHMMA.2CTA gdesc[UR38], gdesc[UR40], tmem[UR10], tmem[UR24], idesc[UR25], UPT ;  /* 0x00ff1828260075ea */ /* 0x0005e2000ba0000a */
[----:B------:R2:W-:Y:S01]  /*4010*/  UTCHMMA.2CTA gdesc[UR34], gdesc[UR36], tmem[UR10], tmem[UR22], idesc[UR23], UPT ;  /* 0x00ff1624220075ea */ /* 0x0005e2000ba0000a */
[----:B------:R2:W-:Y:S01]  /*4020*/  UTCBAR.2CTA.MULTICAST [UR8], URZ, UR12 ;  /* 0x000000ff080073e9 */ /* 0x0005e2000820080c */
[----:B------:R-:W-:Y:S01]  /*4030*/  UMOV UR46, UR18 ;  /* 0x00000012002e7c82 */ /* 0x000fe20008000000 */
[----:B------:R-:W-:Y:S05]  /*4040*/  BRA.U UP0, `(.L_x_83) ;  /* 0xfffffffd00507547 */ /* 0x000fea000b83ffff */
.L_x_80:
[----:B------:R-:W-:Y:S01]  /*4050*/  UIADD3 UR9, UPT, UPT, UR9, 0x140, URZ ;  /* 0x0000014009097890 */ /* 0x000fe2000fffe0ff */
[----:B------:R-:W-:-:S08]  /*4060*/  UMOV UR17, UR16 ;  /* 0x0000001000117c82 */ /* 0x000fd00008000000 */
[----:B------:R4:W-:Y:S01]  /*4070*/  UTCBAR.2CTA.MULTICAST [UR9], URZ, UR11 ;  /* 0x000000ff090073e9 */ /* 0x0009e2000820080b */
[----:B------:R-:W-:Y:S02]  /*4080*/  NOP ;  /* 0x0000000000007918 */ /* 0x000fe40000000000 */
.L_x_78:
[----:B------:R-:W-:Y:S01]  /*4090*/  UIADD3 UR19, UPT, UPT, UR19, 0x1, URZ ;  /* 0x0000000113137890 */ /* 0x000fe2000fffe0ff */
[----:B------:R-:W-:-:S03]  /*40a0*/  ISETP.NE.AND P0, PT, R8, 0x2, PT ;  /* 0x000000020800780c */ /* 0x000fc60003f05270 */
[----:B------:R-:W-:Y:S01]  /*40b0*/  UISETP.NE.AND UP0, UPT, UR19, 0x4, UPT ;  /* 0x000000041300788c */ /* 0x000fe2000bf05270 */
[----:B-12---:R-:W-:Y:S02]  /*40c0*/  SEL R0, RZ, 0x1, P0 ;  /* 0x00000001ff007807 */ /* 0x006fe40000000000 */
[----:B------:R-:W-:Y:S01]  /*40d0*/  SEL R8, R8, RZ, P0 ;  /* 0x000000ff08087207 */ /* 0x000fe20000000000 */
[----:B------:R-:W-:Y:S01]  /*40e0*/  USEL UR8, URZ, 0x1, UP0 ;  /* 0x00000001ff087887 */ /* 0x000fe20008000000 */
[----:B------:R-:W-:Y:S01]  /*40f0*/  LOP3.LUT R3, R3, R0, RZ, 0x3c, !PT ;  /* 0x0000000003037212 */ /* 0x000fe200078e3cff */
[----:B------:R-:W-:-:S04]  /*4100*/  USEL UR19, UR19, URZ, UP0 ;  /* 0x000000ff13137287 */ /* 0x000fc80008000000 */
[----:B------:R-:W-:Y:S01]  /*4110*/  LOP3.LUT R9, R9, UR8, RZ, 0x3c, !PT ;  /* 0x0000000809097c12 */ /* 0x000fe2000f8e3cff */
[----:B------:R-:W-:Y:S07]  /*4120*/  @P1 BRA `(.L_x_84) ;  /* 0xfffffff800881947 */ /* 0x000fee000383ffff */
[----:B------:R-:W1:Y:S01]  /*4130*/  S2UR UR6, SR_CgaCtaId ;  /* 0x00000000000679c3 */ /* 0x000e620000008800 */
[----:B------:R-:W-:Y:S01]  /*4140*/  ELECT P0, URZ, PT ;  /* 0x0000000000ff782f */ /* 0x000fe20003800000 */
[----:B------:R-:W-:Y:S01]  /*4150*/  HFMA2 R0, -RZ, RZ, 0, 5.9604644775390625e-08 ;  /* 0x00000001ff007431 */ /* 0x000fe200000001ff */
[----:B------:R-:W-:-:S05]  /*4160*/  UMOV UR8, 0x40 ;  /* 0x0000004000087882 */ /* 0x000fca0000000000 */
[----:B------:R-:W-:Y:S01]  /*4170*/  UVIRTCOUNT.DEALLOC.SMPOOL 0x80 ;  /* 0x000000800000784c */ /* 0x000fe20000000000 */
[----:B------:R-:W-:Y:S02]  /*4180*/  UISETP.NE.AND UP0, UPT, UR5, URZ, UPT ;  /* 0x000000ff0500728c */ /* 0x000fe4000bf05270 */
[----:B-1----:R-:W-:-:S09]  /*4190*/  ULEA UR6, UR6, UR8, 0x18 ;  /* 0x0000000806067291 */ /* 0x002fd2000f8ec0ff */
[----:B------:R1:W-:Y:S01]  /*41a0*/  @P0 STS.U8 [UR6+0x1c], R0 ;  /* 0x00001c00ff000988 */ /* 0x0003e20008000006 */
[----:B------:R-:W-:Y:S05]  /*41b0*/  BRA.U UP0, `(.L_x_85) ;  /* 0x0000000100a07547 */ /* 0x000fea000b800000 */
[----:B------:R-:W-:Y:S01]  /*41c0*/  UIADD3 UR5, UPT, UPT, UR7, 0x160, URZ ;  /* 0x0000016007057890 */ /* 0x000fe2000fffe0ff */
[----:B------:R-:W-:-:S03]  /*41d0*/  SHF.L.U32 R2, R9, 0x1f, RZ ;  /* 0x0000001f09027819 */ /* 0x000fc600000006ff */
[----:B------:R-:W-:-:S09]  /*41e0*/  ULEA UR8, UR19, UR5, 0x3 ;  /* 0x0000000513087291 */ /* 0x000fd2000f8e18ff */
[----:B------:R-:W2:Y:S02]  /*41f0*/  SYNCS.PHASECHK.TRANS64.TRYWAIT P0, [UR8], R2 ;  /* 0x00000002ff0075a7 */ /* 0x000ea40008001108 */
[----:B--2---:R-:W-:Y:S05]  /*4200*/  @!P0 BRA `(.L_x_86) ;  /* 0x0000005400e48947 */ /* 0x004fea0003800000 */
.L_x_201:
[----:B----4-:R-:W-:-:S04]  /*4210*/  UIADD3 UR9, UPT, UPT, UR19, 0x1, URZ ;  /* 0x0000000113097890 */ /* 0x010fc8000fffe0ff */
        /* <DEDUP_REMOVED lines=8> */
.L_x_203:
        /* <DEDUP_REMOVED lines=9> */
.L_x_205:
[----:B------:R-:W-:-:S04]  /*4330*/  UIADD3 UR9, UPT, UPT, UR9, 0x1, URZ ;  /* 0x0000000109097890 */ /* 0x000fc8000fffe0ff */
[----:B------:R-:W-:-:S04]  /*4340*/  UISETP.NE.AND UP1, UPT, UR9, 0x4, UPT ;  /* 0x000000040900788c */ /* 0x000fc8000bf25270 */
[----:B------:R-:W-:Y:S02]  /*4350*/  USEL UR8, URZ, 0x1, UP1 ;  /* 0x00000001ff087887 */ /* 0x000fe40008800000 */
[----:B------:R-:W-:-:S04]  /*4360*/  USEL UR9, UR9, URZ, UP1 ;  /* 0x000000ff09097287 */ /* 0x000fc80008800000 */
[----:B------:R-:W-:Y:S01]  /*4370*/  ULEA UR9, UR9, UR5, 0x3 ;  /* 0x0000000509097291 */ /* 0x000fe2000f8e18ff */
[----:B------:R-:W-:-:S04]  /*4380*/  LOP3.LUT R2, R2, UR8, RZ, 0x3c, !PT ;  /* 0x0000000802027c12 */ /* 0x000fc8000f8e3cff */
[----:B------:R-:W-:Y:S01]  /*4390*/  SHF.L.U32 R2, R2, 0x1f, RZ ;  /* 0x0000001f02027819 */ /* 0x000fe200000006ff */
[----:B-1----:R-:W-:-:S04]  /*43a0*/  IMAD.U32 R0, RZ, RZ, UR9 ;  /* 0x00000009ff007e24 */ /* 0x002fc8000f8e00ff */
[----:B------:R1:W2:Y:S03]  /*43b0*/  SYNCS.PHASECHK.TRANS64.TRYWAIT P0, [R0+URZ], R2 ;  /* 0x00000002000075a7 */ /* 0x0002a600080011ff */
[----:B--2---:R-:W-:Y:S05]  /*43c0*/  @!P0 NANOSLEEP.SYNCS 0x989680 ;  /* 0x009896800000895d */ /* 0x004fea0003900000 */
[----:B------:R-:W2:Y:S02]  /*43d0*/  @!P0 SYNCS.PHASECHK.TRANS64 P0, [R0+URZ], R2 ;  /* 0x00000002000085a7 */ /* 0x000ea400080010ff */
[----:B--2---:R-:W-:Y:S05]  /*43e0*/  @P0 BRA `(.L_x_89) ;  /* 0x0000000000200947 */ /* 0x004fea0003800000 */
.L_x_90:
[----:B--2---:R2:W4:Y:S02]  /*43f0*/  SYNCS.PHASECHK.TRANS64.TRYWAIT P0, [R0+URZ], R2 ;  /* 0x00000002000075a7 */ /* 0x00452400080011ff */
[----:B----4-:R-:W-:Y:S05]  /*4400*/  @!P0 NANOSLEEP.SYNCS 0x989680 ;  /* 0x009896800000895d */ /* 0x010fea0003900000 */
[----:B------:R-:W4:Y:S02]  /*4410*/  @!P0 SYNCS.PHASECHK.TRANS64 P0, [R0+URZ], R2 ;  /* 0x00000002000085a7 */ /* 0x000f2400080010ff */
[----:B----4-:R-:W-:Y:S05]  /*4420*/  @!P0 BRA `(.L_x_90) ;  /* 0xfffffffc00f08947 */ /* 0x010fea000383ffff */
[----:B------:R-:W-:Y:S05]  /*4430*/  BRA `(.L_x_89) ;  /* 0x00000000000c7947 */ /* 0x000fea0003800000 */
.L_x_85:
[----:B------:R-:W-:-:S04]  /*4440*/  UIADD3 UR5, UPT, UPT, UR7, 0x1a0, URZ ;  /* 0x000001a007057890 */ /* 0x000fc8000fffe0ff */
[----:B------:R-:W-:-:S09]  /*4450*/  UPRMT UR5, UR4, 0x654, UR5 ;  /* 0x0000065404057896 */ /* 0x000fd20008000005 */
[----:B------:R-:W-:Y:S03]  /*4460*/  SYNCS.ARRIVE.TRANS64.RED.A1T0 RZ, [UR5], RZ ;  /* 0x000000ffffff79a7 */ /* 0x000fe60008100405 */
.L_x_89:
[----:B-12---:R-:W-:Y:S01]  /*4470*/  SHF.L.U32 R2, RZ, 0x1f, RZ ;  /* 0x0000001fff027819 */ /* 0x006fe200000006ff */
[----:B------:R-:W-:Y:S01]  /*4480*/  UIADD3 UR5, UPT, UPT, UR7, 0x1a0, URZ ;  /* 0x000001a007057890 */ /* 0x000fe2000fffe0ff */
[----:B------:R-:W-:Y:S02]  /*4490*/  PLOP3.LUT P0, PT, PT, PT, UP0, 0x80, 0x8 ;  /* 0x000000000008781c */ /* 0x000fe40003f0f008 */
[----:B------:R-:W1:Y:S02]  /*44a0*/  SYNCS.PHASECHK.TRANS64.TRYWAIT P1, [UR7+0x1a0], R2 ;  /* 0x0001a002ff0075a7 */ /* 0x000e640008021107 */
[----:B-1----:R-:W-:Y:S09]  /*44b0*/  @!P1 BRA `(.L_x_91) ;  /* 0x0000005400809947 */ /* 0x002ff20003800000 */
.L_x_207:
[----:B------:R-:W-:Y:S01]  /*44c0*/  @!UP0 UPRMT UR5, UR4, 0x654, UR5 ;  /* 0x0000065404058896 */ /* 0x000fe20008000005 */
[----:B------:R-:W-:Y:S02]  /*44d0*/  UMOV UR8, 0xffff ;  /* 0x0000ffff00087882 */ /* 0x000fe40000000000 */
[----:B------:R-:W-:-:S06]  /*44e0*/  UMOV UR4, 0x1 ;  /* 0x0000000100047882 */ /* 0x000fcc0000000000 */
[----:B------:R-:W-:Y:S01]  /*44f0*/  @!P0 SYNCS.ARRIVE.TRANS64.RED.A1T0 RZ, [UR5], RZ ;  /* 0x000000ffffff89a7 */ /* 0x000fe20008100405 */
[----:B------:R-:W-:Y:S01]  /*4500*/  NOP ;  /* 0x0000000000007918 */ /* 0x000fe20000000000 */
[----:B-1----:R-:W1:Y:S01]  /*4510*/  LDS R0, [UR6+0x14] ;  /* 0x00001406ff007984 */ /* 0x002e620008000800 */
[----:B------:R-:W-:-:S04]  /*4520*/  ULOP3.LUT UR5, UR21, 0xffff, URZ, 0xc0, !UPT ;  /* 0x0000ffff15057892 */ /* 0x000fc8000f8ec0ff */
[----:B------:R-:W-:-:S04]  /*4530*/  USHF.R.U32.HI UR5, URZ, 0x5, UR5 ;  /* 0x00000005ff057899 */ /* 0x000fc80008011605 */
[----:B------:R-:W-:Y:S02]  /*4540*/  USHF.L.U32 UR8, UR8, UR5, URZ ;  /* 0x0000000508087299 */ /* 0x000fe400080006ff */
[----:B------:R-:W-:-:S04]  /*4550*/  USHF.L.U32 UR4, UR4, UR5, URZ ;  /* 0x0000000504047299 */ /* 0x000fc800080006ff */
[----:B-1----:R-:W-:-:S04]  /*4560*/  LOP3.LUT R0, R0, UR8, RZ, 0xc0, !PT ;  /* 0x0000000800007c12 */ /* 0x002fc8000f8ec0ff */
[----:B------:R-:W-:-:S13]  /*4570*/  ISETP.NE.AND P0, PT, R0, UR8, PT ;  /* 0x0000000800007c0c */ /* 0x000fda000bf05270 */
[----:B------:R-:W-:Y:S05]  /*4580*/  @P0 BRA `(.L_x_92) ;  /* 0x0000000000580947 */ /* 0x000fea0003800000 */
[----:B------:R-:W1:Y:S02]  /*4590*/  LDS R0, [UR6+0x18] ;  /* 0x00001806ff007984 */ /* 0x000e640008000800 */
[----:B-1----:R-:W-:-:S04]  /*45a0*/  LOP3.LUT R0, R0, UR4, RZ, 0xc0, !PT ;  /* 0x0000000400007c12 */ /* 0x002fc8000f8ec0ff */
[----:B------:R-:W-:-:S13]  /*45b0*/  ISETP.NE.AND P0, PT, R0, UR4, PT ;  /* 0x0000000400007c0c */ /* 0x000fda000bf05270 */
[----:B------:R-:W-:Y:S05]  /*45c0*/  @P0 BRA `(.L_x_93) ;  /* 0x00000000003c0947 */ /* 0x000fea0003800000 */
[----:B------:R-:W1:Y:S01]  /*45d0*/  S2R R2, SR_LANEID ;  /* 0x0000000000027919 */ /* 0x000e620000000000 */
[----:B------:R-:W-:Y:S01]  /*45e0*/  ULOP3.LUT UR8, URZ, UR8, URZ, 0x33, !UPT ;  /* 0x00000008ff087292 */ /* 0x000fe2000f8e33ff */
[----:B------:R-:W-:Y:S02]  /*45f0*/  VOTEU.ANY UR7, UPT, PT ;  /* 0x0000000000077886 */ /* 0x000fe400038e0100 */
[----:B------:R-:W-:-:S03]  /*4600*/  UFLO.U32 UR7, UR7 ;  /* 0x00000007000772bd */ /* 0x000fc600080e0000 */
[----:B------:R-:W-:-:S04]  /*4610*/  IMAD.U32 R0, RZ, RZ, UR8 ;  /* 0x00000008ff007e24 */ /* 0x000fc8000f8e00ff */
[----:B------:R2:W3:Y:S02]  /*4620*/  REDUX UR5, R0 ;  /* 0x00000000000573c4 */ /* 0x0004e40000000000 */
[----:B------:R1:W-:Y:S02]  /*4630*/  UTCATOMSWS.AND URZ, UR8 ;  /* 0x0000000800ff79e3 */ /* 0x0003e40008000000 */
[----:B-1----:R-:W-:Y:S02]  /*4640*/  ISETP.EQ.U32.AND P0, PT, R2, UR7, PT ;  /* 0x0000000702007c0c */ /* 0x002fe4000bf02070 */
[----:B--2---:R-:W-:Y:S02]  /*4650*/  LOP3.LUT R0, RZ, UR4, RZ, 0x33, !PT ;  /* 0x00000004ff007c12 */ /* 0x004fe4000f8e33ff */
[----:B---3--:R-:W-:Y:S02]  /*4660*/  MOV R2, UR5 ;  /* 0x0000000500027c02 */ /* 0x008fe40008000f00 */
[----:B------:R-:W1:Y:S07]  /*4670*/  REDUX UR4, R0 ;  /* 0x00000000000473c4 */ /* 0x000e6e0000000000 */
[----:B------:R2:W-:Y:S01]  /*4680*/  @P0 ATOMS.AND RZ, [UR6+0x14], R2 ;  /* 0x00001402ffff098c */ /* 0x0005e2000a800006 */
[----:B-1----:R-:W-:-:S05]  /*4690*/  IMAD.U32 R0, RZ, RZ, UR4 ;  /* 0x00000004ff007e24 */ /* 0x002fca000f8e00ff */
[----:B------:R2:W-:Y:S01]  /*46a0*/  @P0 ATOMS.AND RZ, [UR6+0x18], R0 ;  /* 0x00001800ffff098c */ /* 0x0005e2000a800006 */
[----:B------:R-:W-:Y:S05]  /*46b0*/  BRA `(.L_x_94) ;  /* 0x0000000000147947 */ /* 0x000fea0003800000 */
.L_x_93:
[----:B------:R-:W-:Y:S02]  /*46c0*/  MOV R2, 0x46e0 ;  /* 0x000046e000027802 */ /* 0x000fe40000000f00 */
[----:B---345:R-:W-:Y:S05]  /*46d0*/  CALL.REL.NOINC `($__internal_0_$__cuda_sm10x_tcgen05_guardrail_trap_col_being_dealloced_not_returned_by_alloc) ;  /* 0x0000005800607944 */ /* 0x038fea0003c00000 */
[----:B------:R-:W-:Y:S05]  /*46e0*/  BRA `(.L_x_94) ;  /* 0x0000000000087947 */ /* 0x000fea0003800000 */
.L_x_92:
[----:B------:R-:W-:Y:S02]  /*46f0*/  MOV R2, 0x4710 ;  /* 0x0000471000027802 */ /* 0x000fe40000000f00 */
[----:B---345:R-:W-:Y:S05]  /*4700*/  CALL.REL.NOINC `($__internal_2_$__cuda_sm10x_tcgen05_guardrail_trap_unallocated_columns_being_dealloced) ;  /* 0x00000058006c7944 */ /* 0x038fea0003c00000 */
.L_x_94:
[----:B------:R-:W-:Y:S01]  /*4710*/  NOP ;  /* 0x0000000000007918 */ /* 0x000fe20000000000 */
[----:B----4-:R-:W-:Y:S05]  /*4720*/  EXIT ;  /* 0x000000000000794d */ /* 0x010fea0003800000 */
.L_x_65:
[----:B------:R-:W-:-:S09]  /*4730*/  UISETP.NE.OR UP5, UPT, UR10, 0x3, !UP5 ;  /* 0x000000030a00788c */ /* 0x000fd2000efa5670 */
[----:B------:R-:W-:Y:S05]  /*4740*/  BRA.U UP5, `(.L_x_95) ;  /* 0x0000001105787547 */ /* 0x000fea000b800000 */
[----:B------:R-:W1:Y:S01]  /*4750*/  LDCU.64 UR6, c[0x0][0x888] ;  /* 0x00011100ff0677ac */ /* 0x000e620008000a00 */
[----:B------:R-:W2:Y:S01]  /*4760*/  LDC R0, c[0x0][0xb30] ;  /* 0x0002cc00ff007b82 */ /* 0x000ea20000000800 */
[----:B------:R-:W-:Y:S01]  /*4770*/  IMAD.MOV.U32 R30, RZ, RZ, 0x1 ;  /* 0x00000001ff1e7424 */ /* 0x000fe200078e00ff */
[----:B------:R-:W-:Y:S01]  /*4780*/  CS2R R28, SRZ ;  /* 0x00000000001c7805 */ /* 0x000fe2000001ff00 */
[----:B------:R-:W3:Y:S01]  /*4790*/  LDCU.64 UR4, c[0x0][0x890] ;  /* 0x00011200ff0477ac */ /* 0x000ee20008000a00 */
[----:B------:R-:W-:Y:S01]  /*47a0*/  IMAD.MOV.U32 R25, RZ, RZ, 0x1000 ;  /* 0x00001000ff197424 */ /* 0x000fe200078e00ff */
[----:B------:R-:W-:-:S03]  /*47b0*/  UPLOP3.LUT UP1, UPT, UPT, UPT, UPT, 0x40, 0x4 ;  /* 0x000000000004789c */ /* 0x000fc60003f2e870 */
[----:B------:R-:W4:Y:S08]  /*47c0*/  LDC R24, c[0x0][0x370] ;  /* 0x0000dc00ff187b82 */ /* 0x000f300000000800 */
[----:B------:R-:W4:Y:S01]  /*47d0*/  LDC R5, c[0x0][0xb0c] ;  /* 0x0002c300ff057b82 */ /* 0x000f220000000800 */
[----:B-1----:R-:W-:-:S03]  /*47e0*/  UISETP.NE.U32.AND UP3, UPT, UR6, URZ, UPT ;  /* 0x000000ff0600728c */ /* 0x002fc6000bf65070 */
[----:B------:R-:W-:Y:S01]  /*47f0*/  UMOV UR6, 0x400 ;  /* 0x0000040000067882 */ /* 0x000fe20000000000 */
[----:B------:R-:W-:Y:S02]  /*4800*/  UISETP.NE.AND.EX UP3, UPT, UR7, URZ, UPT, UP3 ;  /* 0x000000ff0700728c */ /* 0x000fe4000bf65330 */
[----:B------:R-:W-:Y:S01]  /*4810*/  ULEA UR6, UR46, UR6, 0x18 ;  /* 0x000000062e067291 */ /* 0x000fe2000f8ec0ff */
[----:B------:R-:W1:Y:S01]  /*4820*/  LDC R18, c[0x0][0xb20] ;  /* 0x0002c800ff127b82 */ /* 0x000e620000000800 */
[----:B---3--:R-:W-:Y:S01]  /*4830*/  UISETP.NE.U32.AND UP4, UPT, UR4, URZ, UPT ;  /* 0x000000ff0400728c */ /* 0x008fe2000bf85070 */
[----:B--2---:R-:W-:Y:S01]  /*4840*/  ISETP.NE.AND P1, PT, R0, 0x1, PT ;  /* 0x000000010000780c */ /* 0x004fe20003f25270 */
[----:B------:R-:W-:Y:S02]  /*4850*/  UIADD3 UR7, UPT, UPT, UR6, 0xe8, URZ ;  /* 0x000000e806077890 */ /* 0x000fe4000fffe0ff */
[----:B------:R-:W-:Y:S02]  /*4860*/  UIADD3 UR41, UPT, UPT, UR6, 0xd0, URZ ;  /* 0x000000d006297890 */ /* 0x000fe4000fffe0ff */
[----:B------:R-:W-:Y:S01]  /*4870*/  UIADD3 UR33, UPT, UPT, UR6, 0xd8, URZ ;  /* 0x000000d806217890 */ /* 0x000fe2000fffe0ff */
[----:B-----5:R-:W2:Y:S01]  /*4880*/  LDC.64 R32, c[0x0][0x348] ;  /* 0x0000d200ff207b82 */ /* 0x020ea20000000a00 */
[----:B------:R-:W-:-:S02]  /*4890*/  UIADD3 UR25, UPT, UPT, UR6, 0xe0, URZ ;  /* 0x000000e006197890 */ /* 0x000fc4000fffe0ff */
[----:B------:R-:W-:Y:S02]  /*48a0*/  UPRMT UR7, UR46, 0x654, UR7 ;  /* 0x000006542e077896 */ /* 0x000fe40008000007 */
[----:B------:R-:W-:-:S03]  /*48b0*/  UISETP.NE.AND.EX UP4, UPT, UR5, URZ, UPT, UP4 ;  /* 0x000000ff0500728c */ /* 0x000fc6000bf85340 */
[----:B------:R-:W3:Y:S08]  /*48c0*/  LDC.64 R16, c[0x0][0xb10] ;  /* 0x0002c400ff107b82 */ /* 0x000ef00000000a00 */
[----:B------:R-:W1:Y:S08]  /*48d0*/  LDC.64 R8, c[0x0][0xb18] ;  /* 0x0002c600ff087b82 */ /* 0x000e700000000a00 */
[----:B------:R-:W1:Y:S08]  /*48e0*/  LDC.64 R6, c[0x0][0xb28] ;  /* 0x0002ca00ff067b82 */ /* 0x000e700000000a00 */
[----:B----4-:R-:W1:Y:S02]  /*48f0*/  LDC R19, c[0x0][0x374] ;  /* 0x0000dd00ff137b82 */ /* 0x010e640000000800 */
.L_x_106:
[C---:B------:R-:W-:Y:S02]  /*4900*/  LEA R0, R29.reuse, UR6, 0x3 ;  /* 0x000000061d007c11 */ /* 0x040fe4000f8e18ff */
[----:B------:R-:W-:Y:S02]  /*4910*/  SHF.L.U32 R2, R28, 0x1f, RZ ;  /* 0x0000001f1c027819 */ /* 0x000fe400000006ff */
[----:B------:R-:W-:Y:S02]  /*4920*/  LEA R20, R29, UR6, 0x4 ;  /* 0x000000061d147c11 */ /* 0x000fe4000f8e20ff */
[----:B----4-:R-:W4:Y:S02]  /*4930*/  SYNCS.PHASECHK.TRANS64.TRYWAIT P0, [R0+URZ+0x120], R2 ;  /* 0x00012002000075a7 */ /* 0x010f2400080011ff */
[----:B----4-:R-:W-:Y:S05]  /*4940*/  @!P0 BRA `(.L_x_96) ;  /* 0x0000005000748947 */ /* 0x010fea0003800000 */
.L_x_208:
[----:B------:R-:W-:Y:S01]  /*4950*/  ISETP.GE.AND P0, PT, R26, 0x1, PT ;  /* 0x000000011a00780c */ /* 0x000fe20003f06270 */
[----:B------:R-:W5:Y:S01]  /*4960*/  LDS.128 R20, [R20+0x1b0] ;  /* 0x0001b00014147984 */ /* 0x000f620000000c00 */
[----:B----4-:R-:W-:Y:S01]  /*4970*/  VIADD R0, R0, 0x130 ;  /* 0x0000013000007836 */ /* 0x010fe20000000000 */
[----:B------:R-:W-:Y:S01]  /*4980*/  @!PT LDS RZ, [RZ] ;  /* 0x00000000fffff984 */ /* 0x000fe20000000800 */
[----:B------:R-:W-:Y:S01]  /*4990*/  @!PT LDS RZ, [RZ] ;  /* 0x00000000fffff984 */ /* 0x000fe20000000800 */
[----:B------:R-:W-:Y:S01]  /*49a0*/  @!PT LDS RZ, [RZ] ;  /* 0x00000000fffff984 */ /* 0x000fe20000000800 */
[----:B------:R-:W-:Y:S01]  /*49b0*/  @!PT LDS RZ, [RZ] ;  /* 0x00000000fffff984 */ /* 0x000fe20000000800 */
[----:B------:R4:W-:Y:S06]  /*49c0*/  MEMBAR.ALL.CTA ;  /* 0x0000000000007992 */ /* 0x0009ec0000008000 */
[----:B----4-:R-:W4:Y:S01]  /*49d0*/  FENCE.VIEW.ASYNC.S ;  /* 0x00000000000073c6 */ /* 0x010f220000000000 */
[----:B------:R-:W-:Y:S04]  /*49e0*/  PRMT R0, RZ, 0x654, R0 ;  /* 0x00000654ff007816 */ /* 0x000fe80000000000 */
[----:B----4-:R4:W-:Y:S01]  /*49f0*/  SYNCS.ARRIVE.TRANS64.RED.A1T0 RZ, [R0+URZ], RZ ;  /* 0x000000ff00ff79a7 */ /* 0x0109e200081004ff */
[----:B-----5:R-:W-:Y:S11]  /*4a00*/  LOP3.LUT P3, RZ, R22, 0x1, RZ, 0xc0, !PT ;  /* 0x0000000116ff7812 */ /* 0x020ff6000786c0ff */
[----:B------:R-:W-:Y:S02]  /*4a10*/  @!UPT UIADD3 URZ, UPT, UPT, URZ, URZ, URZ ;  /* 0x000000fffffff290 */ /* 0x000fe4000fffe0ff */
[----:B------:R-:W-:Y:S02]  /*4a20*/  @P3 MOV R13, R20 ;  /* 0x00000014000d3202 */ /* 0x000fe40000000f00 */
[----:B------:R-:W-:Y:S01]  /*4a30*/  @P3 LOP3.LUT R12, R21, 0xffff, RZ, 0xc0, !PT ;  /* 0x0000ffff150c3812 */ /* 0x000fe200078ec0ff */
[----:B----4-:R-:W-:Y:S06]  /*4a40*/  @!P0 BRA `(.L_x_97) ;  /* 0x0000000000a48947 */ /* 0x010fec0003800000 */
[-C--:B-1----:R-:W-:Y:S01]  /*4a50*/  IMAD.HI.U32 R0, R19, R9.reuse, RZ ;  /* 0x0000000913007227 */ /* 0x082fe200078e00ff */
[----:B------:R-:W-:Y:S02]  /*4a60*/  ISETP.NE.AND P0, PT, R8, 0x1, PT ;  /* 0x000000010800780c */ /* 0x000fe40003f05270 */
[----:B------:R-:W-:Y:S01]  /*4a70*/  ISETP.NE.AND P2, PT, R26, 0x1, PT ;  /* 0x000000011a00780c */ /* 0x000fe20003f45270 */
[----:B---3--:R-:W-:Y:S01]  /*4a80*/  IMAD.HI.U32 R11, R24, R16, RZ ;  /* 0x00000010180b7227 */ /* 0x008fe200078e00ff */
[----:B------:R-:W-:Y:S02]  /*4a90*/  SHF.R.U32.HI R0, RZ, R18, R0 ;  /* 0x00000012ff007219 */ /* 0x000fe40000011600 */
[----:B------:R-:W-:Y:S01]  /*4aa0*/  ISETP.NE.AND P4, PT, R5, 0x1, PT ;  /* 0x000000010500780c */ /* 0x000fe20003f85270 */
[----:B------:R-:W-:Y:S01]  /*4ab0*/  IMAD.HI.U32 R15, R12, R9, RZ ;  /* 0x000000090c0f7227 */ /* 0x000fe200078e00ff */
[----:B------:R-:W-:Y:S02]  /*4ac0*/  SHF.R.U32.HI R11, RZ, R17, R11 ;  /* 0x00000011ff0b7219 */ /* 0x000fe4000001160b */
[----:B------:R-:W-:Y:S01]  /*4ad0*/  SEL R0, R19, R0, !P0 ;  /* 0x0000000013007207 */ /* 0x000fe20004000000 */
[----:B------:R-:W-:Y:S01]  /*4ae0*/  IMAD.HI.U32 R14, R13, R16, RZ ;  /* 0x000000100d0e7227 */ /* 0x000fe200078e00ff */
[----:B------:R-:W-:Y:S03]  /*4af0*/  SEL R11, R24, R11, !P4 ;  /* 0x0000000b180b7207 */ /* 0x000fe60006000000 */
[-C--:B------:R-:W-:Y:S01]  /*4b00*/  IMAD.HI.U32 R10, R0, R6.reuse, RZ ;  /* 0x00000006000a7227 */ /* 0x080fe200078e00ff */
[----:B------:R-:W-:Y:S03]  /*4b10*/  SHF.R.U32.HI R14, RZ, R17, R14 ;  /* 0x00000011ff0e7219 */ /* 0x000fe6000001160e */
[----:B------:R-:W-:Y:S01]  /*4b20*/  IMAD.HI.U32 R2, R11, R6, RZ ;  /* 0x000000060b027227 */ /* 0x000fe200078e00ff */
[-C--:B------:R-:W-:Y:S02]  /*4b30*/  @P2 SHF.R.U32.HI R0, RZ, R7.reuse, R10 ;  /* 0x00000007ff002219 */ /* 0x080fe4000001160a */
[----:B------:R-:W-:Y:S02]  /*4b40*/  SHF.R.U32.HI R10, RZ, R18, R15 ;  /* 0x00000012ff0a7219 */ /* 0x000fe4000001160f */
[----:B------:R-:W-:Y:S01]  /*4b50*/  @P2 SHF.R.U32.HI R11, RZ, R7, R2 ;  /* 0x00000007ff0b2219 */ /* 0x000fe20000011602 */
[----:B------:R-:W-:Y:S01]  /*4b60*/  IMAD R0, R26, R0, RZ ;  /* 0x000000001a007224 */ /* 0x000fe200078e02ff */
[----:B------:R-:W-:Y:S02]  /*4b70*/  SEL R10, R12, R10, !P0 ;  /* 0x0000000a0c0a7207 */ /* 0x000fe40004000000 */
[----:B------:R-:W-:Y:S01]  /*4b80*/  SEL R2, R13, R14, !P4 ;  /* 0x0000000e0d027207 */ /* 0x000fe20006000000 */
[----:B------:R-:W-:Y:S01]  /*4b90*/  IMAD R14, R26, R11, RZ ;  /* 0x0000000b1a0e7224 */ /* 0x000fe200078e02ff */
[C---:B------:R-:W-:Y:S01]  /*4ba0*/  ISETP.GE.AND P0, PT, R10.reuse, R0, PT ;  /* 0x000000000a00720c */ /* 0x040fe20003f06270 */
[----:B------:R-:W-:Y:S03]  /*4bb0*/  IMAD.HI.U32 R0, R10, R6, RZ ;  /* 0x000000060a007227 */ /* 0x000fe600078e00ff */
[----:B------:R-:W-:Y:S02]  /*4bc0*/  ISETP.GE.OR P0, PT, R2, R14, P0 ;  /* 0x0000000e0200720c */ /* 0x000fe40000706670 */
[-C--:B------:R-:W-:Y:S04]  /*4bd0*/  SHF.R.U32.HI R0, RZ, R7.reuse, R0 ;  /* 0x00000007ff007219 */ /* 0x080fe80000011600 */
[----:B------:R-:W-:Y:S05]  /*4be0*/  SEL R15, R10, R0, !P2 ;  /* 0x000000000a0f7207 */ /* 0x000fea0005000000 */
[----:B------:R-:W-:Y:S02]  /*4bf0*/  IMAD.MOV R14, RZ, RZ, -R15 ;  /* 0x000000ffff0e7224 */ /* 0x000fe400078e0a0f */
[----:B------:R-:W-:Y:S04]  /*4c00*/  @!P0 IMAD.HI.U32 R0, R2, R6, RZ ;  /* 0x0000000602008227 */ /* 0x000fe800078e00ff */
[----:B------:R-:W-:Y:S01]  /*4c10*/  IMAD R14, R26, R14, R10 ;  /* 0x0000000e1a0e7224 */ /* 0x000fe200078e020a */
[----:B------:R-:W-:Y:S04]  /*4c20*/  @!P0 SHF.R.U32.HI R0, RZ, R7, R0 ;  /* 0x00000007ff008219 */ /* 0x000fe80000011600 */
[----:B------:R-:W-:Y:S04]  /*4c30*/  @!P0 SEL R0, R2, R0, !P2 ;  /* 0x0000000002008207 */ /* 0x000fe80005000000 */
[----:B------:R-:W-:Y:S01]  /*4c40*/  @!P0 IADD3 R15, PT, PT, R15, -R0, RZ ;  /* 0x800000000f0f8210 */ /* 0x000fe20007ffe0ff */
[----:B------:R-:W-:Y:S01]  /*4c50*/  @!P0 IMAD R0, R11, R14, R0 ;  /* 0x0000000e0b008224 */ /* 0x000fe200078e0200 */
[----:B------:R-:W-:Y:S01]  /*4c60*/  IADD3 R11, PT, PT, -R10, RZ, RZ ;  /* 0x000000ff0a0b7210 */ /* 0x000fe20007ffe1ff */
[--C-:B------:R-:W-:Y:S02]  /*4c70*/  IMAD.MOV R14, RZ, RZ, -R2.reuse ;  /* 0x000000ffff0e7224 */ /* 0x100fe400078e0a02 */
[----:B------:R-:W-:Y:S02]  /*4c80*/  @!P0 IMAD R10, R15, R26, R2 ;  /* 0x0000001a0f0a8224 */ /* 0x000fe400078e0202 */
[----:B------:R-:W-:Y:S02]  /*4c90*/  @!P0 IMAD.MOV.U32 R2, RZ, RZ, R0 ;  /* 0x000000ffff028224 */ /* 0x000fe400078e0000 */
[----:B------:R-:W-:Y:S02]  /*4ca0*/  IMAD R13, R5, R14, R13 ;  /* 0x0000000e050d7224 */ /* 0x000fe400078e020d */
[----:B------:R-:W-:Y:S02]  /*4cb0*/  IMAD R12, R8, R11, R12 ;  /* 0x0000000b080c7224 */ /* 0x000fe400078e020c */
[----:B------:R-:W-:Y:S02]  /*4cc0*/  IMAD R13, R2, R5, R13 ;  /* 0x00000005020d7224 */ /* 0x000fe400078e020d */
[----:B------:R-:W-:Y:S02]  /*4cd0*/  IMAD R12, R10, R8, R12 ;  /* 0x000000080a0c7224 */ /* 0x000fe400078e020c */
.L_x_97:
[----:B------:R-:W-:Y:S05]  /*4ce0*/  BRA.U UP1, `(.L_x_98) ;  /* 0x0000000101107547 */ /* 0x000fea000b800000 */
[----:B------:R-:W-:Y:S04]  /*4cf0*/  MOV R2, UR13 ;  /* 0x0000000d00027c02 */ /* 0x000fe80008000f00 */
[----:B------:R-:W-:Y:S04]  /*4d00*/  SHF.L.U32 R2, R2, 0x1f, RZ ;  /* 0x0000001f02027819 */ /* 0x000fe800000006ff */
[----:B------:R-:W4:Y:S02]  /*4d10*/  SYNCS.PHASECHK.TRANS64.TRYWAIT P0, [UR6+0x118], R2 ;  /* 0x00011802ff0075a7 */ /* 0x000f240008001106 */
[----:B----4-:R-:W-:Y:S05]  /*4d20*/  @!P0 BRA `(.L_x_99) ;  /* 0x0000004c00908947 */ /* 0x010fea0003800000 */
.L_x_98:
[----:B------:R-:W-:Y:S02]  /*4d30*/  R2UR UR42, R4 ;  /* 0x00000000042a72ca */ /* 0x000fe400000e0000 */
[----:B------:R-:W-:Y:S02]  /*4d40*/  R2UR UR43, R3 ;  /* 0x00000000032b72ca */ /* 0x000fe400000e0000 */
[----:B------:R-:W-:Y:S02]  /*4d50*/  ISETP.NE.U32.AND P2, PT, RZ, UR4, PT ;  /* 0x00000004ff007c0c */ /* 0x000fe4000bf45070 */
[----:B------:R-:W-:Y:S02]  /*4d60*/  SHF.L.U32 R31, R30, 0x1f, RZ ;  /* 0x0000001f1e1f7819 */ /* 0x000fe400000006ff */
[----:B------:R-:W-:Y:S05]  /*4d70*/  ISETP.NE.AND.EX P2, PT, RZ, UR5, PT, P2 ;  /* 0x00000005ff007c0c */ /* 0x000fea000bf45320 */
[----:B------:R-:W-:Y:S02]  /*4d80*/  USHF.L.U32 UR42, UR42, 0x7, URZ ;  /* 0x000000072a2a7899 */ /* 0x000fe400080006ff */
[----:B------:R-:W-:Y:S01]  /*4d90*/  USHF.L.U32 UR43, UR43, 0x6, URZ ;  /* 0x000000062b2b7899 */ /* 0x000fe200080006ff */
[----:B------:R-:W-:Y:S11]  /*4da0*/  BRA.U !UP4, `(.L_x_100) ;  /* 0x000000010c347547 */ /* 0x000ff6000b800000 */
[----:B------:R-:W-:Y:S01]  /*4db0*/  UPLOP3.LUT UP0, UPT, UPT, UPT, UP3, 0x80, 0x8 ;  /* 0x000000000008789c */ /* 0x000fe20003f0f030 */
[----:B----4-:R-:W-:Y:S02]  /*4dc0*/  HFMA2 R0, -RZ, RZ, 0, 5.9604644775390625e-08 ;  /* 0x00000001ff007431 */ /* 0x010fe400000001ff */
[----:B------:R-:W-:Y:S03]  /*4dd0*/  IMAD.MOV.U32 R66, RZ, RZ, 0x1 ;  /* 0x00000001ff427424 */ /* 0x000fe600078e00ff */
[----:B------:R-:W-:Y:S05]  /*4de0*/  PLOP3.LUT P0, PT, PT, PT, UP0, 0x80, 0x8 ;  /* 0x000000000008781c */ /* 0x000fea0003f0f008 */
[----:B------:R-:W4:Y:S01]  /*4df0*/  @UP0 LDCU.64 UR10, c[0x0][0x888] ;  /* 0x00011100ff0a07ac */ /* 0x000f220008000a00 */
[----:B------:R-:W-:Y:S07]  /*4e00*/  @UP0 UIMAD UR8, UR52, UR4, URZ ;  /* 0x00000004340802a4 */ /* 0x000fee000f8e02ff */
[----:B------:R-:W-:Y:S01]  /*4e10*/  @!P0 PRMT R66, R0, 0x7610, R66 ;  /* 0x0000761000428816 */ /* 0x000fe20000000042 */
[----:B----4-:R-:W-:Y:S03]  /*4e20*/  @UP0 UIMAD.WIDE UR10, UR8, 0x4, UR10 ;  /* 0x00000004080a08a5 */ /* 0x010fe6000f8e020a */
[----:B------:R-:W4:Y:S03]  /*4e30*/  @!UP0 LDCU UR8, c[0x0][0x880] ;  /* 0x00011000ff0887ac */ /* 0x000f260008000800 */
[----:B------:R-:W-:Y:S01]  /*4e40*/  IMAD.U32 R2, RZ, RZ, UR10 ;  /* 0x0000000aff027e24 */ /* 0x000fe2000f8e00ff */
[----:B------:R-:W-:Y:S05]  /*4e50*/  MOV R3, UR11 ;  /* 0x0000000b00037c02 */ /* 0x000fea0008000f00 */
[----:B------:R1:W5:Y:S02]  /*4e60*/  @P0 LDG.E R35, desc[UR50][R2.64] ;  /* 0x0000003202230981 */ /* 0x000364000c1e1900 */
[----:B-1--4-:R-:W-:Y:S07]  /*4e70*/  @!P0 IMAD.U32 R35, RZ, RZ, UR8 ;  /* 0x00000008ff238e24 */ /* 0x012fee000f8e00ff */
.L_x_100:
[----:B-----5:R-:W-:Y:S01]  /*4e80*/  @!P2 FSETP.EQ.AND P0, PT, R35, RZ, PT ;  /* 0x000000ff2300a20b */ /* 0x020fe20003f02000 */
[----:B------:R-:W-:Y:S01]  /*4e90*/  @!UPT UIADD3 URZ, UPT, UPT, URZ, URZ, URZ ;  /* 0x000000fffffff290 */ /* 0x000fe2000fffe0ff */
[----:B------:R-:W-:Y:S11]  /*4ea0*/  @!P2 BRA `(.L_x_101) ;  /* 0x000000000014a947 */ /* 0x000ff60003800000 */
[----:B------:R-:W-:Y:S02]  /*4eb0*/  LOP3.LUT P2, RZ, R66, 0xff, RZ, 0xc0, !PT ;  /* 0x000000ff42ff7812 */ /* 0x000fe4000784c0ff */
[----:B------:R-:W-:Y:S04]  /*4ec0*/  PLOP3.LUT P0, PT, PT, PT, UP0, 0x80, 0x8 ;  /* 0x000000000008781c */ /* 0x000fe80003f0f008 */
[----:B------:R-:W-:Y:S07]  /*4ed0*/  PLOP3.LUT P0, PT, P0, PT, PT, 0x8, 0x80 ;  /* 0x000000000080781c */ /* 0x000fee000070e170 */
[----:B------:R-:W-:Y:S11]  /*4ee0*/  @P2 FSETP.EQ.AND P0, PT, R35, RZ, PT ;  /* 0x000000ff2300220b */ /* 0x000ff60003f02000 */
[----:B------:R-:W-:Y:S02]  /*4ef0*/  @!UPT UIADD3 URZ, UPT, UPT, URZ, URZ, URZ ;  /* 0x000000fffffff290 */ /* 0x000fe4000fffe0ff */
.L_x_101:
[----:B------:R-:W5:Y:S01]  /*4f00*/  SYNCS.PHASECHK.TRANS64.TRYWAIT P2, [UR6+0xf0], R31 ;  /* 0x0000f01fff0075a7 */ /* 0x000f620008041106 */
[----:B------:R-:W-:Y:S04]  /*4f10*/  ELECT P4, URZ, PT ;  /* 0x0000000000ff782f */ /* 0x000fe80003880000 */
[----:B------:R-:W-:Y:S11]  /*4f20*/  PLOP3.LUT P4, PT, P0, P4, PT, 0xf2, 0x2f ;  /* 0x00000000002f781c */ /* 0x000ff60000789e72 */
[----:B------:R-:W-:Y:S02]  /*4f30*/  @!UPT UIADD3 URZ, UPT, UPT, URZ, URZ, URZ ;  /* 0x000000fffffff290 */ /* 0x000fe4000fffe0ff */
[----:B--2---:R-:W-:Y:S05]  /*4f40*/  @!P4 IADD3 R3, P0, PT, R32, 0x580, RZ ;  /* 0x000005802003c810 */ /* 0x004fea0007f1e0ff */
[----:B----4-:R-:W-:Y:S01]  /*4f50*/  @!P4 IMAD.X R2, RZ, RZ, R33, P0 ;  /* 0x000000ffff02c224 */ /* 0x010fe200000e0621 */
[----:B-----5:R-:W-:Y:S07]  /*4f60*/  @!P2 BRA `(.L_x_102) ;  /* 0x0000004c0018a947 */ /* 0x020fee0003800000 */
.L_x_211:
[----:B------:R-:W-:Y:S01]  /*4f70*/  @!P4 R2UR UR9, R3 ;  /* 0x000000000309c2ca */ /* 0x000fe200000e0000 */
[----:B------:R-:W-:Y:S01]  /*4f80*/  VOTEU.ALL UP1, P4 ;  /* 0x0000000000ff7886 */ /* 0x000fe20002020000 */
[----:B------:R-:W-:Y:S01]  /*4f90*/  @!P4 R2UR UR8, R2 ;  /* 0x000000000208c2ca */ /* 0x000fe200000e0000 */
[----:B------:R-:W-:Y:S01]  /*4fa0*/  VOTEU.ALL UP2, P4 ;  /* 0x0000000000ff7886 */ /* 0x000fe20002040000 */
[----:B------:R-:W-:Y:S01]  /*4fb0*/  UMOV UR16, 0x0 ;  /* 0x0000000000107882 */ /* 0x000fe20000000000 */
[----:B------:R-:W-:Y:S01]  /*4fc0*/  UMOV UR17, 0x10000000 ;  /* 0x1000000000117882 */ /* 0x000fe20000000000 */
[----:B------:R-:W-:Y:S01]  /*4fd0*/  @!UP1 UIADD3 UR40, UPT, UPT, UR6, 0x200, URZ ;  /* 0x0000020006289890 */ /* 0x000fe2000fffe0ff */
[----:B--2---:R-:W-:Y:S01]  /*4fe0*/  @!P4 IMAD.MOV.U32 R0, RZ, RZ, 0x1000 ;  /* 0x00001000ff00c424 */ /* 0x004fe200078e00ff */
[----:B------:R-:W-:Y:S01]  /*4ff0*/  UMOV UR44, UR52 ;  /* 0x00000034002c7c82 */ /* 0x000fe20008000000 */
[----:B------:R-:W-:Y:S01]  /*5000*/  @!UP1 UIADD3 UR10, UPT, UPT, UR42, 0x40, URZ ;  /* 0x000000402a0a9890 */ /* 0x000fe2000fffe0ff */
[----:B------:R-:W-:Y:S01]  /*5010*/  UMOV UR11, UR43 ;  /* 0x0000002b000b7c82 */ /* 0x000fe20008000000 */
[----:B------:R-:W-:Y:S02]  /*5020*/  UMOV UR12, UR52 ;  /* 0x00000034000c7c82 */ /* 0x000fe40008000000 */
[----:B------:R-:W-:Y:S01]  /*5030*/  IMAD.U32 R2, RZ, RZ, UR9 ;  /* 0x00000009ff027e24 */ /* 0x000fe2000f8e00ff */
[----:B------:R-:W-:Y:S01]  /*5040*/  UMOV UR9, UR41 ;  /* 0x0000002900097c82 */ /* 0x000fe20008000000 */
[----:B------:R-:W-:Y:S01]  /*5050*/  IMAD.U32 R3, RZ, RZ, UR8 ;  /* 0x00000008ff037e24 */ /* 0x000fe2000f8e00ff */
[----:B------:R-:W-:Y:S02]  /*5060*/  @!UP1 UIADD3 UR8, UPT, UPT, UR6, 0xa00, URZ ;  /* 0x00000a0006089890 */ /* 0x000fe4000fffe0ff */
[----:B------:R-:W-:Y:S01]  /*5070*/  @!P4 R2UR UR18, R2 ;  /* 0x000000000212c2ca */ /* 0x000fe200000e0000 */
[----:B------:R-:W-:Y:S01]  /*5080*/  VOTEU.ALL UP1, P4 ;  /* 0x0000000000ff7886 */ /* 0x000fe20002020000 */
[----:B------:R-:W-:Y:S01]  /*5090*/  @!P4 R2UR UR19, R3 ;  /* 0x000000000313c2ca */ /* 0x000fe200000e0000 */
[----:B------:R-:W-:Y:S01]  /*50a0*/  UPRMT UR14, UR46, 0x654, UR41 ;  /* 0x000006542e0e7896 */ /* 0x000fe20008000029 */
[----:B------:R-:W-:Y:S05]  /*50b0*/  @!P4 IADD3 R3, P0, PT, R32, 0x580, RZ ;  /* 0x000005802003c810 */ /* 0x000fea0007f1e0ff */
[----:B------:R-:W-:Y:S06]  /*50c0*/  @!P4 IMAD.X R2, RZ, RZ, R33, P0 ;  /* 0x000000ffff02c224 */ /* 0x000fec00000e0621 */
[----:B------:R2:W-:Y:S01]  /*50d0*/  @!UP2 UTMALDG.3D [UR40], [UR18], desc[UR16] ;  /* 0x000010281200a5b4 */ /* 0x0005e20008011000 */
[----:B------:R2:W-:Y:S01]  /*50e0*/  @!UP1 UTMALDG.3D [UR8], [UR18], desc[UR16] ;  /* 0x00001008120095b4 */ /* 0x0005e20008011000 */
[----:B------:R2:W-:Y:S01]  /*50f0*/  @!P4 SYNCS.ARRIVE.TRANS64.RED.A0TR RZ, [UR6+0xd0], R0 ;  /* 0x0000d000ffffc9a7 */ /* 0x0005e20008300406 */
[----:B------:R-:W-:Y:S01]  /*5100*/  SYNCS.ARRIVE.TRANS64.RED.A1T0 RZ, [UR14], RZ ;  /* 0x000000ffffff79a7 */ /* 0x000fe2000810040e */
[----:B------:R-:W4:Y:S02]  /*5110*/  SYNCS.PHASECHK.TRANS64.TRYWAIT P2, [UR6+0xf8], R31 ;  /* 0x0000f81fff0075a7 */ /* 0x000f240008041106 */
[----:B--2-4-:R-:W-:Y:S05]  /*5120*/  @!P2 BRA `(.L_x_103) ;  /* 0x0000004800c0a947 */ /* 0x014fea0003800000 */
.L_x_213:
        /* <DEDUP_REMOVED lines=8> */
[----:B------:R-:W-:Y:S01]  /*51b0*/  @!UP1 UIADD3 UR32, UPT, UPT, UR6, 0x1200, URZ ;  /* 0x0000120006209890 */ /* 0x000fe2000fffe0ff */
[----:B------:R-:W-:Y:S01]  /*51c0*/  UMOV UR35, UR43 ;  /* 0x0000002b00237c82 */ /* 0x000fe20008000000 */
[----:B------:R-:W-:Y:S01]  /*51d0*/  UMOV UR36, UR52 ;  /* 0x0000003400247c82 */ /* 0x000fe20008000000 */
[----:B------:R-:W-:Y:S02]  /*51e0*/  @!UP1 UIADD3 UR10, UPT, UPT, UR42, 0x50, URZ ;  /* 0x000000502a0a9890 */ /* 0x000fe4000fffe0ff */
[----:B------:R-:W-:Y:S01]  /*51f0*/  IMAD.U32 R2, RZ, RZ, UR9 ;  /* 0x00000009ff027e24 */ /* 0x000fe2000f8e00ff */
[----:B------:R-:W-:Y:S01]  /*5200*/  UMOV UR9, UR33 ;  /* 0x0000002100097c82 */ /* 0x000fe20008000000 */
[----:B------:R-:W-:Y:S01]  /*5210*/  IMAD.U32 R3, RZ, RZ, UR8 ;  /* 0x00000008ff037e24 */ /* 0x000fe2000f8e00ff */
[----:B------:R-:W-:Y:S02]  /*5220*/  @!UP1 UIADD3 UR8, UPT, UPT, UR6, 0x1a00, URZ ;  /* 0x00001a0006089890 */ /* 0x000fe4000fffe0ff */
[----:B------:R-:W-:Y:S01]  /*5230*/  @!P4 R2UR UR18, R2 ;  /* 0x000000000212c2ca */ /* 0x000fe200000e0000 */
[----:B------:R-:W-:Y:S01]  /*5240*/  VOTEU.ALL UP1, P4 ;  /* 0x0000000000ff7886 */ /* 0x000fe20002020000 */
[----:B------:R-:W-:Y:S01]  /*5250*/  @!P4 R2UR UR19, R3 ;  /* 0x000000000313c2ca */ /* 0x000fe200000e0000 */
[----:B------:R-:W-:Y:S01]  /*5260*/  UMOV UR11, UR43 ;  /* 0x0000002b000b7c82 */ /* 0x000fe20008000000 */
[----:B------:R-:W-:Y:S01]  /*5270*/  UMOV UR12, UR52 ;  /* 0x00000034000c7c82 */ /* 0x000fe20008000000 */
[----:B------:R-:W-:Y:S01]  /*5280*/  UPRMT UR14, UR46, 0x654, UR33 ;  /* 0x000006542e0e7896 */ /* 0x000fe20008000021 */
[----:B------:R-:W-:Y:S05]  /*5290*/  @!P4 IADD3 R3, P0, PT, R32, 0x580, RZ ;  /* 0x000005802003c810 */ /* 0x000fea0007f1e0ff */
[----:B------:R-:W-:Y:S04]  /*52a0*/  @!P4 IMAD.X R2, RZ, RZ, R33, P0 ;  /* 0x000000ffff02c224 */ /* 0x000fe800000e0621 */
[----:B------:R2:W-:Y:S01]  /*52b0*/  @!UP2 UTMALDG.3D [UR32], [UR18], desc[UR16] ;  /* 0x000010201200a5b4 */ /* 0x0005e20008011000 */
[----:B------:R2:W-:Y:S01]  /*52c0*/  @!UP1 UTMALDG.3D [UR8], [UR18], desc[UR16] ;  /* 0x00001008120095b4 */ /* 0x0005e20008011000 */
[----:B------:R2:W-:Y:S01]  /*52d0*/  @!P4 SYNCS.ARRIVE.TRANS64.RED.A0TR RZ, [UR6+0xd8], R0 ;  /* 0x0000d800ffffc9a7 */ /* 0x0005e20008300406 */
[----:B------:R-:W-:Y:S01]  /*52e0*/  SYNCS.ARRIVE.TRANS64.RED.A1T0 RZ, [UR14], RZ ;  /* 0x000000ffffff79a7 */ /* 0x000fe2000810040e */
[----:B------:R-:W4:Y:S02]  /*52f0*/  SYNCS.PHASECHK.TRANS64.TRYWAIT P2, [UR6+0x100], R31 ;  /* 0x0001001fff0075a7 */ /* 0x000f240008041106 */
[----:B--2-4-:R-:W-:Y:S05]  /*5300*/  @!P2 BRA `(.L_x_104) ;  /* 0x000000480060a947 */ /* 0x014fea0003800000 */
.L_x_215:
[----:B------:R-:W4:Y:S01]  /*5310*/  LDC.64 R14, c[0x0][0xb10] ;  /* 0x0002c400ff0e7b82 */ /* 0x000f220000000a00 */
[----:B------:R-:W-:Y:S01]  /*5320*/  @!P4 R2UR UR9, R3 ;  /* 0x000000000309c2ca */ /* 0x000fe200000e0000 */
[----:B------:R-:W-:Y:S01]  /*5330*/  VOTEU.ALL UP1, P4 ;  /* 0x0000000000ff7886 */ /* 0x000fe20002020000 */
[----:B------:R-:W-:Y:S01]  /*5340*/  @!P4 R2UR UR8, R2 ;  /* 0x000000000208c2ca */ /* 0x000fe200000e0000 */
[----:B------:R-:W-:Y:S01]  /*5350*/  VOTEU.ALL UP2, P4 ;  /* 0x0000000000ff7886 */ /* 0x000fe20002040000 */
[----:B------:R-:W-:Y:S03]  /*5360*/  UMOV UR16, 0x0 ;  /* 0x0000000000107882 */ /* 0x000fe60000000000 */
[----:B------:R-:W5:Y:S01]  /*5370*/  LDC.64 R10, c[0x0][0xb18] ;  /* 0x0002c600ff0a7b82 */ /* 0x000f620000000a00 */
[----:B------:R-:W-:Y:S01]  /*5380*/  @!UP1 UIADD3 UR26, UPT, UPT, UR42, 0x20, URZ ;  /* 0x000000202a1a9890 */ /* 0x000fe2000fffe0ff */
[----:B--2---:R-:W-:Y:S01]  /*5390*/  @!P4 IMAD.MOV.U32 R0, RZ, RZ, 0x1000 ;  /* 0x00001000ff00c424 */ /* 0x004fe200078e00ff */
[----:B------:R-:W-:Y:S01]  /*53a0*/  @!UP1 UIADD3 UR24, UPT, UPT, UR6, 0x2200, URZ ;  /* 0x0000220006189890 */ /* 0x000fe2000fffe0ff */
[----:B------:R-:W-:Y:S01]  /*53b0*/  @P3 SHF.R.U32.HI R27, RZ, 0x10, R21 ;  /* 0x00000010ff1b3819 */ /* 0x000fe20000011615 */
[----:B------:R-:W-:Y:S01]  /*53c0*/  UMOV UR17, 0x10000000 ;  /* 0x1000000000117882 */ /* 0x000fe20000000000 */
[----:B------:R-:W-:Y:S01]  /*53d0*/  UMOV UR27, UR43 ;  /* 0x0000002b001b7c82 */ /* 0x000fe20008000000 */
[----:B------:R-:W-:Y:S01]  /*53e0*/  UMOV UR28, UR52 ;  /* 0x00000034001c7c82 */ /* 0x000fe20008000000 */
[----:B------:R-:W-:Y:S01]  /*53f0*/  IMAD.U32 R2, RZ, RZ, UR9 ;  /* 0x00000009ff027e24 */ /* 0x000fe2000f8e00ff */
[----:B------:R-:W-:Y:S01]  /*5400*/  @!UP1 UIADD3 UR10, UPT, UPT, UR42, 0x60, URZ ;  /* 0x000000602a0a9890 */ /* 0x000fe2000fffe0ff */
[----:B------:R-:W-:Y:S01]  /*5410*/  IMAD.U32 R3, RZ, RZ, UR8 ;  /* 0x00000008ff037e24 */ /* 0x000fe2000f8e00ff */
[----:B------:R-:W-:Y:S01]  /*5420*/  @!UP1 UIADD3 UR8, UPT, UPT, UR6, 0x2a00, URZ ;  /* 0x00002a0006089890 */ /* 0x000fe2000fffe0ff */
[----:B------:R-:W-:Y:S01]  /*5430*/  VIADD R29, R29, 0x1 ;  /* 0x000000011d1d7836 */ /* 0x000fe20000000000 */
[----:B------:R-:W-:Y:S01]  /*5440*/  @!P4 R2UR UR18, R2 ;  /* 0x000000000212c2ca */ /* 0x000fe200000e0000 */
[----:B------:R-:W-:Y:S01]  /*5450*/  VOTEU.ALL UP1, P4 ;  /* 0x0000000000ff7886 */ /* 0x000fe20002020000 */
[----:B------:R-:W2:Y:S01]  /*5460*/  @!P1 LDC R2, c[0x0][0xb0c] ;  /* 0x0002c300ff029b82 */ /* 0x000ea20000000800 */
[----:B------:R-:W-:Y:S01]  /*5470*/  @!P4 R2UR UR19, R3 ;  /* 0x000000000313c2ca */ /* 0x000fe200000e0000 */
[----:B------:R-:W-:Y:S01]  /*5480*/  UMOV UR9, UR25 ;  /* 0x0000001900097c82 */ /* 0x000fe20008000000 */
[----:B------:R-:W-:Y:S01]  /*5490*/  UMOV UR11, UR43 ;  /* 0x0000002b000b7c82 */ /* 0x000fe20008000000 */
[----:B------:R-:W-:Y:S01]  /*54a0*/  UMOV UR12, UR52 ;  /* 0x00000034000c7c82 */ /* 0x000fe20008000000 */
[----:B------:R-:W-:Y:S09]  /*54b0*/  UPRMT UR14, UR46, 0x654, UR25 ;  /* 0x000006542e0e7896 */ /* 0x000ff20008000019 */
[----:B------:R1:W-:Y:S01]  /*54c0*/  @!UP2 UTMALDG.3D [UR24], [UR18], desc[UR16] ;  /* 0x000010181200a5b4 */ /* 0x0003e20008011000 */
[----:B------:R1:W-:Y:S01]  /*54d0*/  @!UP1 UTMALDG.3D [UR8], [UR18], desc[UR16] ;  /* 0x00001008120095b4 */ /* 0x0003e20008011000 */
[----:B------:R3:W-:Y:S01]  /*54e0*/  @!P4 SYNCS.ARRIVE.TRANS64.RED.A0TR RZ, [UR6+0xe0], R0 ;  /* 0x0000e000ffffc9a7 */ /* 0x0007e20008300406 */
[C---:B----4-:R-:W-:Y:S01]  /*54f0*/  @!P1 IMAD.HI.U32 R3, R13.reuse, R14, RZ ;  /* 0x0000000e0d039227 */ /* 0x050fe200078e00ff */
[----:B-----5:R-:W-:Y:S02]  /*5500*/  @!P1 ISETP.NE.AND P0, PT, R10, 0x1, PT ;  /* 0x000000010a00980c */ /* 0x020fe40003f05270 */
[----:B--2---:R-:W-:Y:S01]  /*5510*/  @!P1 ISETP.NE.AND P2, PT, R2, 0x1, PT ;  /* 0x000000010200980c */ /* 0x004fe20003f45270 */
[C---:B------:R-:W-:Y:S01]  /*5520*/  @!P1 IMAD.HI.U32 R4, R12.reuse, R11, RZ ;  /* 0x0000000b0c049227 */ /* 0x040fe200078e00ff */
[----:B------:R-:W-:Y:S04]  /*5530*/  @!P1 SHF.R.U32.HI R3, RZ, R15, R3 ;  /* 0x0000000fff039219 */ /* 0x000fe80000011603 */
[----:B------:R-:W-:Y:S01]  /*5540*/  @!P1 SEL R3, R13, R3, !P2 ;  /* 0x000000030d039207 */ /* 0x000fe20005000000 */
[----:B------:R-:W-:Y:S01]  /*5550*/  SYNCS.ARRIVE.TRANS64.RED.A1T0 RZ, [UR14], RZ ;  /* 0x000000ffffff79a7 */ /* 0x000fe2000810040e */
[----:B------:R-:W2:Y:S01]  /*5560*/  SYNCS.PHASECHK.TRANS64.TRYWAIT P5, [UR6+0x108], R31 ;  /* 0x0001081fff0075a7 */ /* 0x000ea200080a1106 */
[----:B---3--:R-:W3:Y:S02]  /*5570*/  @!P1 LDC R0, c[0x0][0xb20] ;  /* 0x0002c800ff009b82 */ /* 0x008ee40000000800 */
[----:B---3--:R-:W-:Y:S04]  /*5580*/  @!P1 SHF.R.U32.HI R0, RZ, R0, R4 ;  /* 0x00000000ff009219 */ /* 0x008fe80000011604 */
[----:B------:R-:W-:Y:S05]  /*5590*/  @!P1 SEL R4, R12, R0, !P0 ;  /* 0x000000000c049207 */ /* 0x000fea0004000000 */
[----:B------:R-:W-:Y:S02]  /*55a0*/  @!P1 IMAD.IADD R0, R4, 0x1, -R3 ;  /* 0x0000000104009824 */ /* 0x000fe400078e0a03 */
[----:B------:R-:W-:Y:S02]  /*55b0*/  @!P1 IMAD.IADD R3, R3, 0x1, -R4 ;  /* 0x0000000103039824 */ /* 0x000fe400078e0a04 */
[----:B------:R-:W-:Y:S02]  /*55c0*/  @!P1 IMAD R13, R0, R2, R13 ;  /* 0x00000002000d9224 */ /* 0x000fe400078e020d */
[----:B------:R-:W-:Y:S01]  /*55d0*/  @!P1 IMAD R12, R3, R10, R12 ;  /* 0x0000000a030c9224 */ /* 0x000fe200078e020c */
[----:B-12---:R-:W-:Y:S06]  /*55e0*/  @!P5 BRA `(.L_x_105) ;  /* 0x0000004400c0d947 */ /* 0x006fec0003800000 */
.L_x_217:
[----:B------:R-:W-:Y:S01]  /*55f0*/  @!P4 IADD3 R2, P0, PT, R32, 0x580, RZ ;  /* 0x000005802002c810 */ /* 0x000fe20007f1e0ff */
[----:B------:R-:W-:Y:S01]  /*5600*/  VOTEU.ALL UP1, P4 ;  /* 0x0000000000ff7886 */ /* 0x000fe20002020000 */
[----:B------:R-:W-:Y:S01]  /*5610*/  VOTEU.ALL UP2, P4 ;  /* 0x0000000000ff7886 */ /* 0x000fe20002040000 */
[----:B------:R-:W-:Y:S01]  /*5620*/  UMOV UR14, 0x0 ;  /* 0x00000000000e7882 */ /* 0x000fe20000000000 */
[----:B------:R-:W-:Y:S01]  /*5630*/  @!P4 R2UR UR9, R2 ;  /* 0x000000000209c2ca */ /* 0x000fe200000e0000 */
[----:B-1----:R-:W-:Y:S01]  /*5640*/  @!P4 IMAD.X R0, RZ, RZ, R33, P0 ;  /* 0x000000ffff00c224 */ /* 0x002fe200000e0621 */
[----:B------:R-:W-:Y:S01]  /*5650*/  @!UP1 UIADD3 UR17, UPT, UPT, UR6, 0xe8, URZ ;  /* 0x000000e806119890 */ /* 0x000fe2000fffe0ff */
[----:B------:R-:W-:Y:S01]  /*5660*/  ISETP.NE.AND P0, PT, R29, 0x2, PT ;  /* 0x000000021d00780c */ /* 0x000fe20003f05270 */
[----:B------:R-:W-:Y:S01]  /*5670*/  @!UP1 UIADD3 UR18, UPT, UPT, UR42, 0x30, URZ ;  /* 0x000000302a129890 */ /* 0x000fe2000fffe0ff */
[----:B------:R-:W-:Y:S01]  /*5680*/  LOP3.LUT R30, R30, 0x1, RZ, 0x3c, !PT ;  /* 0x000000011e1e7812 */ /* 0x000fe200078e3cff */
[----:B------:R-:W-:Y:S01]  /*5690*/  @!UP1 UIADD3 UR16, UPT, UPT, UR6, 0x3200, URZ ;  /* 0x0000320006109890 */ /* 0x000fe2000fffe0ff */
[----:B------:R-:W-:Y:S01]  /*56a0*/  @!P4 R2UR UR8, R0 ;  /* 0x000000000008c2ca */ /* 0x000fe200000e0000 */
[----:B------:R-:W-:Y:S01]  /*56b0*/  UMOV UR15, 0x10000000 ;  /* 0x10000000000f7882 */ /* 0x000fe20000000000 */
[----:B------:R-:W-:Y:S01]  /*56c0*/  UMOV UR19, UR43 ;  /* 0x0000002b00137c82 */ /* 0x000fe20008000000 */
[----:B------:R-:W-:Y:S01]  /*56d0*/  UMOV UR20, UR52 ;  /* 0x0000003400147c82 */ /* 0x000fe20008000000 */
[----:B------:R-:W-:Y:S01]  /*56e0*/  @!UP1 UIADD3 UR10, UPT, UPT, UR42, 0x70, URZ ;  /* 0x000000702a0a9890 */ /* 0x000fe2000fffe0ff */
[----:B------:R-:W-:Y:S01]  /*56f0*/  SEL R0, RZ, 0x1, P0 ;  /* 0x00000001ff007807 */ /* 0x000fe20000000000 */
[----:B------:R-:W-:Y:S01]  /*5700*/  IMAD.U32 R2, RZ, RZ, UR9 ;  /* 0x00000009ff027e24 */ /* 0x000fe2000f8e00ff */
[----:B------:R-:W-:Y:S01]  /*5710*/  UMOV UR11, UR43 ;  /* 0x0000002b000b7c82 */ /* 0x000fe20008000000 */
[----:B------:R-:W-:Y:S01]  /*5720*/  UMOV UR12, UR52 ;  /* 0x00000034000c7c82 */ /* 0x000fe20008000000 */
[----:B------:R-:W-:Y:S01]  /*5730*/  UMOV UR9, UR17 ;  /* 0x0000001100097c82 */ /* 0x000fe20008000000 */
[----:B------:R-:W-:Y:S01]  /*5740*/  @P3 R2UR UR52, R27 ;  /* 0x000000001b3432ca */ /* 0x000fe200000e0000 */
[----:B------:R-:W-:Y:S01]  /*5750*/  IMAD.IADD R4, R12, 0x1, R64 ;  /* 0x000000010c047824 */ /* 0x000fe200078e0240 */
[----:B------:R-:W-:Y:S01]  /*5760*/  @!P4 R2UR UR22, R2 ;  /* 0x000000000216c2ca */ /* 0x000fe200000e0000 */
[----:B------:R-:W-:Y:S01]  /*5770*/  IMAD.U32 R3, RZ, RZ, UR8 ;  /* 0x00000008ff037e24 */ /* 0x000fe2000f8e00ff */
[----:B------:R-:W-:Y:S01]  /*5780*/  @!UP1 UIADD3 UR8, UPT, UPT, UR6, 0x3a00, URZ ;  /* 0x00003a0006089890 */ /* 0x000fe2000fffe0ff */
[----:B------:R-:W-:Y:S01]  /*5790*/  LOP3.LUT R28, R28, R0, RZ, 0x3c, !PT ;  /* 0x000000001c1c7212 */ /* 0x000fe200078e3cff */
[----:B------:R-:W-:Y:S01]  /*57a0*/  VOTEU.ALL UP1, P4 ;  /* 0x0000000000ff7886 */ /* 0x000fe20002020000 */
[----:B------:R-:W-:Y:S02]  /*57b0*/  SEL R29, R29, RZ, P0 ;  /* 0x000000ff1d1d7207 */ /* 0x000fe40000000000 */
[----:B------:R-:W-:Y:S01]  /*57c0*/  @!P4 R2UR UR23, R3 ;  /* 0x000000000317c2ca */ /* 0x000fe200000e0000 */
[----:B------:R-:W-:Y:S11]  /*57d0*/  IMAD.IADD R3, R13, 0x1, R65 ;  /* 0x000000010d037824 */ /* 0x000ff600078e0241 */
[----:B------:R-:W-:Y:S01]  /*57e0*/  @!UPT UIADD3 URZ, UPT, UPT, URZ, URZ, URZ ;  /* 0x000000fffffff290 */ /* 0x000fe2000fffe0ff */
[----:B------:R4:W-:Y:S01]  /*57f0*/  @!UP2 UTMALDG.3D [UR16], [UR22], desc[UR14] ;  /* 0x00000e101600a5b4 */ /* 0x0009e20008011000 */
[----:B------:R4:W-:Y:S01]  /*5800*/  @!UP1 UTMALDG.3D [UR8], [UR22], desc[UR14] ;  /* 0x00000e08160095b4 */ /* 0x0009e20008011000 */
[----:B------:R4:W-:Y:S01]  /*5810*/  @!P4 SYNCS.ARRIVE.TRANS64.RED.A0TR RZ, [UR6+0xe8], R25 ;  /* 0x0000e819ffffc9a7 */ /* 0x0009e20008300406 */
[----:B------:R-:W-:Y:S01]  /*5820*/  UPLOP3.LUT UP1, UPT, UPT, UPT, UPT, 0x80, 0x8 ;  /* 0x000000000008789c */ /* 0x000fe20003f2f070 */
[----:B------:R-:W-:Y:S01]  /*5830*/  SYNCS.ARRIVE.TRANS64.RED.A1T0 RZ, [UR7], RZ ;  /* 0x000000ffffff79a7 */ /* 0x000fe20008100407 */
[----:B------:R-:W-:Y:S09]  /*5840*/  @P3 BRA `(.L_x_106) ;  /* 0xfffffff0002c3947 */ /* 0x000ff2000383ffff */
[----:B------:R-:W-:-:S04]  /*5850*/  SHF.L.U32 R2, R30, 0x1f, RZ ;  /* 0x0000001f1e027819 */ /* 0x000fc800000006ff */
[----:B------:R-:W1:Y:S02]  /*5860*/  SYNCS.PHASECHK.TRANS64.TRYWAIT P0, [UR6+0xf0], R2 ;  /* 0x0000f002ff0075a7 */ /* 0x000e640008001106 */
[----:B-1----:R-:W-:Y:S05]  /*5870*/  @!P0 BRA `(.L_x_107) ;  /* 0x0000004400348947 */ /* 0x002fea0003800000 */
.L_x_219:
[----:B------:R-:W2:Y:S02]  /*5880*/  SYNCS.PHASECHK.TRANS64.TRYWAIT P0, [UR6+0xf8], R2 ;  /* 0x0000f802ff0075a7 */ /* 0x000ea40008001106 */
[----:B--2---:R-:W-:Y:S05]  /*5890*/  @!P0 BRA `(.L_x_108) ;  /* 0x0000004400448947 */ /* 0x004fea0003800000 */
.L_x_221:
[----:B------:R-:W2:Y:S02]  /*58a0*/  SYNCS.PHASECHK.TRANS64.TRYWAIT P0, [UR6+0x100], R2 ;  /* 0x00010002ff0075a7 */ /* 0x000ea40008001106 */
[----:B--2---:R-:W-:Y:S05]  /*58b0*/  @!P0 BRA `(.L_x_109) ;  /* 0x0000004400548947 */ /* 0x004fea0003800000 */
.L_x_223:
[----:B-1----:R-:W-:-:S07]  /*58c0*/  MOV R0, UR6 ;  /* 0x0000000600007c02 */ /* 0x002fce0008000f00 */
.L_x_110:
[----:B-1----:R-:W-:-:S04]  /*58d0*/  SHF.L.U32 R2, R30, 0x1f, RZ ;  /* 0x0000001f1e027819 */ /* 0x002fc800000006ff */
[----:B------:R1:W2:Y:S03]  /*58e0*/  SYNCS.PHASECHK.TRANS64.TRYWAIT P0, [R0+URZ+0x108], R2 ;  /* 0x00010802000075a7 */ /* 0x0002a600080011ff */
[----:B--2---:R-:W-:Y:S05]  /*58f0*/  @!P0 NANOSLEEP.SYNCS 0x989680 ;  /* 0x009896800000895d */ /* 0x004fea0003900000 */
[----:B------:R-:W2:Y:S02]  /*5900*/  @!P0 SYNCS.PHASECHK.TRANS64 P0, [R0+URZ+0x108], R2 ;  /* 0x00010802000085a7 */ /* 0x000ea400080010ff */
[----:B--2-4-:R-:W-:Y:S05]  /*5910*/  @P0 EXIT ;  /* 0x000000000000094d */ /* 0x014fea0003800000 */
[----:B------:R-:W-:Y:S05]  /*5920*/  BRA `(.L_x_110) ;  /* 0xfffffffc00e87947 */ /* 0x000fea000383ffff */
.L_x_95:
[----:B------:R-:W-:-:S06]  /*5930*/  UISETP.GE.AND UP1, UPT, UR10, 0x4, UPT ;  /* 0x000000040a00788c */ /* 0x000fcc000bf26270 */
[----:B------:R-:W-:-:S13]  /*5940*/  PLOP3.LUT P0, PT, PT, PT, UP1, 0x80, 0x8 ;  /* 0x000000000008781c */ /* 0x000fda0003f0f018 */
[----:B------:R-:W-:Y:S05]  /*5950*/  @!P0 EXIT ;  /* 0x000000000000894d */ /* 0x000fea0003800000 */
[----:B------:R-:W-:Y:S01]  /*5960*/  BAR.SYNC.DEFER_BLOCKING 0x6, 0xa0 ;  /* 0x0182800000007b1d */ /* 0x000fe20000010000 */
[----:B------:R-:W-:Y:S01]  /*5970*/  IMAD.SHL.U32 R71, R32, 0x10, RZ ;  /* 0x0000001020477824 */ /* 0x000fe200078e00ff */
[----:B------:R-:W-:Y:S01]  /*5980*/  LOP3.LUT R31, R0, 0x20, R32, 0xf8, !PT ;  /* 0x00000020001f7812 */ /* 0x000fe200078ef820 */
[C---:B------:R-:W-:Y:S01]  /*5990*/  IMAD.SHL.U32 R5, R32.reuse, 0x2, RZ ;  /* 0x0000000220057824 */ /* 0x040fe200078e00ff */
[----:B------:R-:W-:Y:S01]  /*59a0*/  LOP3.LUT R73, R32, 0x60, RZ, 0xc0, !PT ;  /* 0x0000006020497812 */ /* 0x000fe200078ec0ff */
[----:B------:R-:W-:Y:S01]  /*59b0*/  IMAD.SHL.U32 R7, R72, 0x200, RZ ;  /* 0x0000020048077824 */ /* 0x000fe200078e00ff */
[----:B------:R-:W-:Y:S02]  /*59c0*/  UMOV UR47, 0x400 ;  /* 0x00000400002f7882 */ /* 0x000fe40000000000 */
[----:B------:R-:W1:Y:S01]  /*59d0*/  LDC R69, c[0x0][0x370] ;  /* 0x0000dc00ff457b82 */ /* 0x000e620000000800 */
[----:B------:R-:W-:Y:S01]  /*59e0*/  ULEA UR47, UR46, UR47, 0x18 ;  /* 0x0000002f2e2f7291 */ /* 0x000fe2000f8ec0ff */
[C---:B------:R-:W-:Y:S01]  /*59f0*/  LOP3.LUT R6, R71.reuse, 0x40, RZ, 0xc0, !PT ;  /* 0x0000004047067812 */ /* 0x040fe200078ec0ff */
[----:B------:R-:W-:Y:S01]  /*5a00*/  IMAD.U32 R52, R32, 0x10000, RZ ;  /* 0x0001000020347824 */ /* 0x000fe200078e00ff */
[C---:B------:R-:W-:Y:S01]  /*5a10*/  LOP3.LUT R70, R71.reuse, 0x5b0, RZ, 0xc0, !PT ;  /* 0x000005b047467812 */ /* 0x040fe200078ec0ff */
[----:B------:R-:W-:Y:S01]  /*5a20*/  UIADD3 UR4, UPT, UPT, UR47, 0x200, URZ ;  /* 0x000002002f047890 */ /* 0x000fe2000fffe0ff */
[----:B------:R-:W-:Y:S01]  /*5a30*/  LOP3.LUT R5, R6, 0x8, R5, 0xf8, !PT ;  /* 0x0000000806057812 */ /* 0x000fe200078ef805 */
[----:B------:R-:W-:Y:S01]  /*5a40*/  IMAD.SHL.U32 R6, R72, 0x200000, RZ ;  /* 0x0020000048067824 */ /* 0x000fe200078e00ff */
[----:B------:R-:W2:Y:S01]  /*5a50*/  LDC R28, c[0x0][0xb0c] ;  /* 0x0002c300ff1c7b82 */ /* 0x000ea20000000800 */
[----:B------:R-:W-:Y:S01]  /*5a60*/  LOP3.LUT R70, R70, 0x200, R7, 0xf8, !PT ;  /* 0x0000020046467812 */ /* 0x000fe200078ef807 */
[----:B------:R-:W-:Y:S01]  /*5a70*/  IMAD.MOV.U32 R78, RZ, RZ, 0x1 ;  /* 0x00000001ff4e7424 */ /* 0x000fe200078e00ff */
[----:B------:R-:W-:Y:S01]  /*5a80*/  LOP3.LUT P0, RZ, R71, 0x40, RZ, 0xc0, !PT ;  /* 0x0000004047ff7812 */ /* 0x000fe2000780c0ff */
[----:B------:R-:W-:Y:S01]  /*5a90*/  IMAD.MOV.U32 R53, RZ, RZ, RZ ;  /* 0x000000ffff357224 */ /* 0x000fe200078e00ff */
[----:B------:R-:W-:-:S02]  /*5aa0*/  LOP3.LUT R6, R6, 0x200000, RZ, 0xc0, !PT ;  /* 0x0020000006067812 */ /* 0x000fc400078ec0ff */
[----:B------:R-:W-:Y:S02]  /*5ab0*/  CS2R R76, SRZ ;  /* 0x00000000004c7805 */ /* 0x000fe4000001ff00 */
[----:B------:R-:W-:Y:S01]  /*5ac0*/  LOP3.LUT R70, R70, R5, RZ, 0xfc, !PT ;  /* 0x0000000546467212 */ /* 0x000fe200078efcff */
[----:B------:R-:W3:Y:S01]  /*5ad0*/  LDC R67, c[0x0][0xb20] ;  /* 0x0002c800ff437b82 */ /* 0x000ee20000000800 */
[----:B------:R-:W4:Y:S01]  /*5ae0*/  LDS R2, [UR47+0x1d0] ;  /* 0x0001d02fff027984 */ /* 0x000f220008000800 */
[----:B------:R-:W-:Y:S01]  /*5af0*/  LOP3.LUT R52, R6, 0x400000, R52, 0xf8, !PT ;  /* 0x0040000006347812 */ /* 0x000fe200078ef834 */
[----:B------:R-:W-:Y:S01]  /*5b00*/  IMAD.MOV.U32 R80, RZ, RZ, RZ ;  /* 0x000000ffff507224 */ /* 0x000fe200078e00ff */
[----:B------:R-:W-:Y:S01]  /*5b10*/  P2R R5, PR, RZ, 0x1 ;  /* 0x00000001ff057803 */ /* 0x000fe20000000000 */
[----:B------:R-:W-:Y:S01]  /*5b20*/  IMAD.U32 R74, RZ, RZ, UR4 ;  /* 0x00000004ff4a7e24 */ /* 0x000fe2000f8e00ff */
[----:B------:R-:W-:Y:S01]  /*5b30*/  LOP3.LUT R32, R32, 0x40, RZ, 0xc0, !PT ;  /* 0x0000004020207812 */ /* 0x000fe200078ec0ff */
[----:B------:R-:W1:Y:S01]  /*5b40*/  LDCU.64 UR54, c[0x0][0x348] ;  /* 0x00006900ff3677ac */ /* 0x000e620008000a00 */
[----:B------:R-:W1:Y:S01]  /*5b50*/  LDC R27, c[0x0][0xb30] ;  /* 0x0002cc00ff1b7b82 */ /* 0x000e620000000800 */
[----:B------:R-:W1:Y:S01]  /*5b60*/  LDCU UR37, c[0x0][0x388] ;  /* 0x00007100ff2577ac */ /* 0x000e620008000800 */
[----:B------:R-:W1:Y:S06]  /*5b70*/  LDCU UR36, c[0x0][0x384] ;  /* 0x00007080ff2477ac */ /* 0x000e6c0008000800 */
[----:B------:R-:W1:Y:S01]  /*5b80*/  LDC.64 R62, c[0x0][0xb10] ;  /* 0x0002c400ff3e7b82 */ /* 0x000e620000000a00 */
[----:B------:R-:W1:Y:S01]  /*5b90*/  LDCU.64 UR38, c[0x0][0x888] ;  /* 0x00011100ff2677ac */ /* 0x000e620008000a00 */
[----:B------:R-:W1:Y:S06]  /*5ba0*/  LDCU.64 UR44, c[0x0][0x8c0] ;  /* 0x00011800ff2c77ac */ /* 0x000e6c0008000a00 */
[----:B------:R-:W1:Y:S01]  /*5bb0*/  LDC.64 R24, c[0x0][0xb18] ;  /* 0x0002c600ff187b82 */ /* 0x000e620000000a00 */
[----:B------:R-:W-:Y:S01]  /*5bc0*/  UMOV UR49, URZ ;  /* 0x000000ff00317c82 */ /* 0x000fe20008000000 */
[----:B------:R-:W-:-:S06]  /*5bd0*/  UMOV UR53, URZ ;  /* 0x000000ff00357c82 */ /* 0x000fcc0008000000 */
[----:B------:R-:W1:Y:S08]  /*5be0*/  LDC.64 R58, c[0x0][0x888] ;  /* 0x00022200ff3a7b82 */ /* 0x000e700000000a00 */
[----:B------:R-:W1:Y:S01]  /*5bf0*/  LDC.64 R22, c[0x0][0xb28] ;  /* 0x0002ca00ff167b82 */ /* 0x000e620000000a00 */
[----:B----4-:R-:W-:-:S07]  /*5c00*/  IMAD.IADD R52, R2, 0x1, R52 ;  /* 0x0000000102347824 */ /* 0x010fce00078e0234 */
[----:B------:R-:W4:Y:S08]  /*5c10*/  LDC.64 R60, c[0x0][0x890] ;  /* 0x00022400ff3c7b82 */ /* 0x000f300000000a00 */
[----:B------:R-:W1:Y:S08]  /*5c20*/  LDC.64 R56, c[0x0][0x8b0] ;  /* 0x00022c00ff387b82 */ /* 0x000e700000000a00 */
[----:B------:R-:W1:Y:S08]  /*5c30*/  LDC.64 R54, c[0x0][0x8a8] ;  /* 0x00022a00ff367b82 */ /* 0x000e700000000a00 */
[----:B--23--:R-:W1:Y:S02]  /*5c40*/  LDC R68, c[0x0][0x374] ;  /* 0x0000dd00ff447b82 */ /* 0x00ce640000000800 */
.L_x_155:
[----:B------:R-:W-:Y:S02]  /*5c50*/  LEA R0, R80, UR47, 0x3 ;  /* 0x0000002f50007c11 */ /* 0x000fe4000f8e18ff */
[----:B------:R-:W-:Y:S02]  /*5c60*/  SHF.L.U32 R2, R76, 0x1f, RZ ;  /* 0x0000001f4c027819 */ /* 0x000fe400000006ff */
[----:B------:R-:W-:Y:S02]  /*5c70*/  LEA R16, R80, UR47, 0x4 ;  /* 0x0000002f50107c11 */ /* 0x000fe4000f8e20ff */
[----:B------:R-:W2:Y:S02]  /*5c80*/  SYNCS.PHASECHK.TRANS64.TRYWAIT P0, [R0+URZ+0x120], R2 ;  /* 0x00012002000075a7 */ /* 0x000ea400080011ff */
[----:B--2---:R-:W-:Y:S05]  /*5c90*/  @!P0 BRA `(.L_x_111) ;  /* 0x0000004000748947 */ /* 0x004fea0003800000 */
.L_x_224:
[----:B------:R-:W3:Y:S01]  /*5ca0*/  LDC.64 R12, c[0x0][0xb10] ;  /* 0x0002c400ff0c7b82 */ /* 0x000ee20000000a00 */
[----:B------:R-:W4:Y:S01]  /*5cb0*/  LDS.128 R16, [R16+0x1b0] ;  /* 0x0001b00010107984 */ /* 0x000f220000000c00 */
[----:B-1----:R-:W-:Y:S01]  /*5cc0*/  ISETP.NE.AND P1, PT, R27, 0x1, PT ;  /* 0x000000011b00780c */ /* 0x002fe20003f25270 */
[----:B--2---:R-:W-:Y:S01]  /*5cd0*/  VIADD R0, R0, 0x130 ;  /* 0x0000013000007836 */ /* 0x004fe20000000000 */
[----:B------:R-:W-:Y:S04]  /*5ce0*/  ISETP.GE.AND P0, PT, R26, 0x1, PT ;  /* 0x000000011a00780c */ /* 0x000fe80003f06270 */
[----:B------:R-:W1:Y:S01]  /*5cf0*/  LDC.64 R10, c[0x0][0xb18] ;  /* 0x0002c600ff0a7b82 */ /* 0x000e620000000a00 */
[----:B------:R-:W-:Y:S01]  /*5d00*/  PRMT R0, RZ, 0x654, R0 ;  /* 0x00000654ff007816 */ /* 0x000fe20000000000 */
[----:B------:R-:W-:Y:S01]  /*5d10*/  @!PT LDS RZ, [RZ] ;  /* 0x00000000fffff984 */ /* 0x000fe20000000800 */
[----:B------:R-:W-:Y:S01]  /*5d20*/  @!PT LDS RZ, [RZ] ;  /* 0x00000000fffff984 */ /* 0x000fe20000000800 */
[----:B------:R-:W-:Y:S01]  /*5d30*/  @!PT LDS RZ, [RZ] ;  /* 0x00000000fffff984 */ /* 0x000fe20000000800 */
[----:B------:R-:W-:Y:S01]  /*5d40*/  @!PT LDS RZ, [RZ] ;  /* 0x00000000fffff984 */ /* 0x000fe20000000800 */
[----:B------:R2:W-:Y:S06]  /*5d50*/  MEMBAR.ALL.CTA ;  /* 0x0000000000007992 */ /* 0x0005ec0000008000 */
[----:B--2---:R-:W2:Y:S01]  /*5d60*/  FENCE.VIEW.ASYNC.S ;  /* 0x00000000000073c6 */ /* 0x004ea20000000000 */
[----:B------:R-:W1:Y:S08]  /*5d70*/  @!P1 LDC R14, c[0x0][0xb20] ;  /* 0x0002c800ff0e9b82 */ /* 0x000e700000000800 */
[----:B------:R-:W1:Y:S01]  /*5d80*/  @!P1 LDC R9, c[0x0][0xb0c] ;  /* 0x0002c300ff099b82 */ /* 0x000e620000000800 */
[----:B--2---:R2:W-:Y:S01]  /*5d90*/  SYNCS.ARRIVE.TRANS64.RED.A1T0 RZ, [R0+URZ], RZ ;  /* 0x000000ff00ff79a7 */ /* 0x0045e200081004ff */
[----:B----4-:R-:W-:Y:S04]  /*5da0*/  LOP3.LUT P4, RZ, R18, 0x1, RZ, 0xc0, !PT ;  /* 0x0000000112ff7812 */ /* 0x010fe8000788c0ff */
[----:B------:R-:W-:Y:S09]  /*5db0*/  P2R R79, PR, RZ, 0x10 ;  /* 0x00000010ff4f7803 */ /* 0x000ff20000000000 */
[----:B------:R-:W-:Y:S02]  /*5dc0*/  @P4 MOV R30, R16 ;  /* 0x00000010001e4202 */ /* 0x000fe40000000f00 */
[----:B------:R-:W-:Y:S01]  /*5dd0*/  @P4 LOP3.LUT R29, R17, 0xffff, RZ, 0xc0, !PT ;  /* 0x0000ffff111d4812 */ /* 0x000fe200078ec0ff */
[----:B--23--:R-:W-:Y:S06]  /*5de0*/  @!P0 BRA `(.L_x_112) ;  /* 0x0000000000a48947 */ /* 0x00cfec0003800000 */
[----:B------:R-:W-:Y:S01]  /*5df0*/  IMAD.HI.U32 R0, R68, R25, RZ ;  /* 0x0000001944007227 */ /* 0x000fe200078e00ff */
[----:B------:R-:W-:Y:S02]  /*5e00*/  ISETP.NE.AND P0, PT, R24, 0x1, PT ;  /* 0x000000011800780c */ /* 0x000fe40003f05270 */
[----:B------:R-:W-:Y:S01]  /*5e10*/  ISETP.NE.AND P2, PT, R26, 0x1, PT ;  /* 0x000000011a00780c */ /* 0x000fe20003f45270 */
[----:B------:R-:W-:Y:S01]  /*5e20*/  IMAD.HI.U32 R6, R69, R62, RZ ;  /* 0x0000003e45067227 */ /* 0x000fe200078e00ff */
[----:B------:R-:W-:Y:S02]  /*5e30*/  SHF.R.U32.HI R0, RZ, R67, R0 ;  /* 0x00000043ff007219 */ /* 0x000fe40000011600 */
[----:B------:R-:W-:Y:S01]  /*5e40*/  ISETP.NE.AND P3, PT, R28, 0x1, PT ;  /* 0x000000011c00780c */ /* 0x000fe20003f65270 */
[----:B------:R-:W-:Y:S01]  /*5e50*/  IMAD.HI.U32 R8, R29, R25, RZ ;  /* 0x000000191d087227 */ /* 0x000fe200078e00ff */
[-C--:B------:R-:W-:Y:S02]  /*5e60*/  SHF.R.U32.HI R6, RZ, R63.reuse, R6 ;  /* 0x0000003fff067219 */ /* 0x080fe40000011606 */
[----:B------:R-:W-:Y:S01]  /*5e70*/  SEL R0, R68, R0, !P0 ;  /* 0x0000000044007207 */ /* 0x000fe20004000000 */
[----:B------:R-:W-:Y:S01]  /*5e80*/  IMAD.HI.U32 R7, R30, R62, RZ ;  /* 0x0000003e1e077227 */ /* 0x000fe200078e00ff */
[----:B------:R-:W-:Y:S03]  /*5e90*/  SEL R6, R69, R6, !P3 ;  /* 0x0000000645067207 */ /* 0x000fe60005800000 */
[-C--:B------:R-:W-:Y:S01]  /*5ea0*/  IMAD.HI.U32 R5, R0, R22.reuse, RZ ;  /* 0x0000001600057227 */ /* 0x080fe200078e00ff */
[----:B------:R-:W-:Y:S03]  /*5eb0*/  SHF.R.U32.HI R7, RZ, R63, R7 ;  /* 0x0000003fff077219 */ /* 0x000fe60000011607 */
[----:B------:R-:W-:Y:S01]  /*5ec0*/  IMAD.HI.U32 R2, R6, R22, RZ ;  /* 0x0000001606027227 */ /* 0x000fe200078e00ff */
[----:B------:R-:W-:Y:S02]  /*5ed0*/  @P2 SHF.R.U32.HI R0, RZ, R23, R5 ;  /* 0x00000017ff002219 */ /* 0x000fe40000011605 */
[----:B------:R-:W-:Y:S02]  /*5ee0*/  SHF.R.U32.HI R5, RZ, R67, R8 ;  /* 0x00000043ff057219 */ /* 0x000fe40000011608 */
[----:B------:R-:W-:Y:S01]  /*5ef0*/  @P2 SHF.R.U32.HI R6, RZ, R23, R2 ;  /* 0x00000017ff062219 */ /* 0x000fe20000011602 */
[----:B------:R-:W-:Y:S01]  /*5f00*/  IMAD R0, R26, R0, RZ ;  /* 0x000000001a007224 */ /* 0x000fe200078e02ff */
[----:B------:R-:W-:Y:S02]  /*5f10*/  SEL R5, R29, R5, !P0 ;  /* 0x000000051d057207 */ /* 0x000fe40004000000 */
[----:B------:R-:W-:Y:S01]  /*5f20*/  SEL R2, R30, R7, !P3 ;  /* 0x000000071e027207 */ /* 0x000fe20005800000 */
[----:B------:R-:W-:Y:S01]  /*5f30*/  IMAD R7, R26, R6, RZ ;  /* 0x000000061a077224 */ /* 0x000fe200078e02ff */
[C---:B------:R-:W-:Y:S01]  /*5f40*/  ISETP.GE.AND P0, PT, R5.reuse, R0, PT ;  /* 0x000000000500720c */ /* 0x040fe20003f06270 */
[C---:B------:R-:W-:Y:S03]  /*5f50*/  IMAD.HI.U32 R0, R5.reuse, R22, RZ ;  /* 0x0000001605007227 */ /* 0x040fe600078e00ff */
[C---:B------:R-:W-:Y:S02]  /*5f60*/  ISETP.GE.OR P0, PT, R2.reuse, R7, P0 ;  /* 0x000000070200720c */ /* 0x040fe40000706670 */
[----:B------:R-:W-:Y:S04]  /*5f70*/  SHF.R.U32.HI R0, RZ, R23, R0 ;  /* 0x00000017ff007219 */ /* 0x000fe80000011600 */
[C---:B------:R-:W-:Y:S05]  /*5f80*/  SEL R8, R5.reuse, R0, !P2 ;  /* 0x0000000005087207 */ /* 0x040fea0005000000 */
        /* <DEDUP_REMOVED lines=14> */
[----:B------:R-:W-:Y:S07]  /*6070*/  IMAD R29, R5, R24, R29 ;  /* 0x00000018051d7224 */ /* 0x000fee00078e021d */
.L_x_112:
[----:B-1----:R-:W-:Y:S01]  /*6080*/  @!P1 ISETP.NE.AND P0, PT, R10, 0x1, PT ;  /* 0x000000010a00980c */ /* 0x002fe20003f05270 */
[----:B------:R-:W-:Y:S01]  /*6090*/  @!P1 IMAD.HI.U32 R2, R29, R11, RZ ;  /* 0x0000000b1d029227 */ /* 0x000fe200078e00ff */
[----:B------:R-:W-:Y:S01]  /*60a0*/  R2UR UR5, R3 ;  /* 0x00000000030572ca */ /* 0x000fe200000e0000 */
[----:B------:R-:W-:Y:S01]  /*60b0*/  BSSY.RECONVERGENT B6, `(.L_x_113) ;  /* 0x0000031000067945 */ /* 0x000fe20003800200 */
[----:B------:R-:W-:Y:S01]  /*60c0*/  R2UR UR4, R4 ;  /* 0x00000000040472ca */ /* 0x000fe200000e0000 */
[----:B------:R-:W-:Y:S01]  /*60d0*/  @!P1 IMAD.HI.U32 R0, R30, R12, RZ ;  /* 0x0000000c1e009227 */ /* 0x000fe200078e00ff */
[----:B------:R-:W-:Y:S02]  /*60e0*/  @!P1 SHF.R.U32.HI R2, RZ, R14, R2 ;  /* 0x0000000eff029219 */ /* 0x000fe40000011602 */
[----:B------:R-:W-:Y:S01]  /*60f0*/  @!P1 ISETP.NE.AND P2, PT, R9, 0x1, PT ;  /* 0x000000010900980c */ /* 0x000fe20003f45270 */
[----:B------:R-:W-:Y:S01]  /*6100*/  VIADD R80, R80, 0x1 ;  /* 0x0000000150507836 */ /* 0x000fe20000000000 */
[----:B------:R-:W-:Y:S02]  /*6110*/  @!P1 SEL R2, R29, R2, !P0 ;  /* 0x000000021d029207 */ /* 0x000fe40004000000 */
[----:B------:R-:W-:Y:S02]  /*6120*/  @!P1 SHF.R.U32.HI R0, RZ, R13, R0 ;  /* 0x0000000dff009219 */ /* 0x000fe40000011600 */
[----:B------:R-:W-:Y:S01]  /*6130*/  LOP3.LUT P0, RZ, R74, 0x90, RZ, 0xc0, !PT ;  /* 0x000000904aff7812 */ /* 0x000fe2000780c0ff */
[----:B------:R-:W-:Y:S01]  /*6140*/  USHF.L.U32 UR42, UR5, 0x6, URZ ;  /* 0x00000006052a7899 */ /* 0x000fe200080006ff */
[----:B------:R-:W-:Y:S01]  /*6150*/  @!P1 SEL R3, R30, R0, !P2 ;  /* 0x000000001e039207 */ /* 0x000fe20005000000 */
[----:B------:R-:W-:Y:S01]  /*6160*/  USHF.L.U32 UR41, UR4, 0x7, URZ ;  /* 0x0000000704297899 */ /* 0x000fe200080006ff */
[----:B------:R-:W-:Y:S03]  /*6170*/  @P4 SHF.R.U32.HI R75, RZ, 0x10, R17 ;  /* 0x00000010ff4b4819 */ /* 0x000fe60000011611 */
[----:B------:R-:W-:Y:S02]  /*6180*/  @!P1 IMAD.IADD R0, R2, 0x1, -R3 ;  /* 0x0000000102009824 */ /* 0x000fe400078e0a03 */
[----:B------:R-:W-:Y:S02]  /*6190*/  @!P1 IMAD.IADD R2, R3, 0x1, -R2 ;  /* 0x0000000103029824 */ /* 0x000fe400078e0a02 */
[----:B------:R-:W-:Y:S02]  /*61a0*/  @!P1 IMAD R30, R0, R9, R30 ;  /* 0x00000009001e9224 */ /* 0x000fe400078e021e */
[----:B------:R-:W-:Y:S01]  /*61b0*/  @!P1 IMAD R29, R2, R10, R29 ;  /* 0x0000000a021d9224 */ /* 0x000fe200078e021d */
[----:B------:R-:W-:Y:S06]  /*61c0*/  @!P0 BRA `(.L_x_114) ;  /* 0x00000000007c8947 */ /* 0x000fec0003800000 */
[----:B------:R-:W1:Y:S01]  /*61d0*/  LDCU.64 UR8, c[0x4][0x80] ;  /* 0x01001000ff0877ac */ /* 0x000e620008000a00 */
[----:B------:R-:W-:Y:S01]  /*61e0*/  MOV R2, 0x0 ;  /* 0x0000000000027802 */ /* 0x000fe20000000f00 */
[----:B------:R-:W-:Y:S02]  /*61f0*/  HFMA2 R12, -RZ, RZ, 0, 5.9604644775390625e-08 ;  /* 0x00000001ff0c7431 */ /* 0x000fe400000001ff */
[----:B------:R-:W-:Y:S01]  /*6200*/  IMAD.MOV.U32 R8, RZ, RZ, 0x70 ;  /* 0x00000070ff087424 */ /* 0x000fe200078e00ff */
[----:B------:R2:W3:Y:S01]  /*6210*/  LDC.64 R14, c[0x4][R2] ;  /* 0x01000000020e7b82 */ /* 0x0004e20000000a00 */
[----:B------:R-:W4:Y:S01]  /*6220*/  LDCU.64 UR6, c[0x4][0x88] ;  /* 0x01001100ff0677ac */ /* 0x000f220008000a00 */
[----:B------:R-:W-:Y:S01]  /*6230*/  IMAD.MOV.U32 R13, RZ, RZ, RZ ;  /* 0x000000ffff0d7224 */ /* 0x000fe200078e00ff */
[----:B------:R-:W2:Y:S01]  /*6240*/  LDCU.64 UR4, c[0x4][0x8] ;  /* 0x01000100ff0477ac */ /* 0x000ea20008000a00 */
[----:B-1----:R-:W-:Y:S01]  /*6250*/  MOV R5, UR9 ;  /* 0x0000000900057c02 */ /* 0x002fe20008000f00 */
[----:B------:R-:W-:Y:S01]  /*6260*/  IMAD.U32 R4, RZ, RZ, UR8 ;  /* 0x00000008ff047e24 */ /* 0x000fe2000f8e00ff */
[----:B----4-:R-:W-:Y:S01]  /*6270*/  MOV R7, UR7 ;  /* 0x0000000700077c02 */ /* 0x010fe20008000f00 */
[----:B------:R-:W-:Y:S01]  /*6280*/  IMAD.U32 R6, RZ, RZ, UR6 ;  /* 0x00000006ff067e24 */ /* 0x000fe2000f8e00ff */
[----:B--2---:R-:W-:Y:S01]  /*6290*/  MOV R11, UR5 ;  /* 0x00000005000b7c02 */ /* 0x004fe20008000f00 */
[----:B------:R-:W-:Y:S02]  /*62a0*/  IMAD.U32 R10, RZ, RZ, UR4 ;  /* 0x00000004ff0a7e24 */ /* 0x000fe4000f8e00ff */
[----:B------:R-:W-:Y:S07]  /*62b0*/  LEPC R20, `(.L_x_115) ;  /* 0x000000001014794e */ /* 0x000fee0000000000 */
[----:B---3-5:R-:W-:Y:S05]  /*62c0*/  CALL.ABS.NOINC R14 ;  /* 0x000000000e007343 */ /* 0x028fea0003c00000 */
.L_x_115:
[----:B------:R-:W1:Y:S01]  /*62d0*/  LDCU.64 UR8, c[0x4][0x80] ;  /* 0x01001000ff0877ac */ /* 0x000e620008000a00 */
[----:B------:R-:W2:Y:S01]  /*62e0*/  LDC.64 R2, c[0x4][R2] ;  /* 0x0100000002027b82 */ /* 0x000ea20000000a00 */
[----:B------:R-:W-:Y:S02]  /*62f0*/  HFMA2 R12, -RZ, RZ, 0, 5.9604644775390625e-08 ;  /* 0x00000001ff0c7431 */ /* 0x000fe400000001ff */
[----:B------:R-:W-:Y:S02]  /*6300*/  IMAD.MOV.U32 R8, RZ, RZ, 0x70 ;  /* 0x00000070ff087424 */ /* 0x000fe400078e00ff */
[----:B------:R-:W-:Y:S01]  /*6310*/  IMAD.MOV.U32 R13, RZ, RZ, RZ ;  /* 0x000000ffff0d7224 */ /* 0x000fe200078e00ff */
[----:B------:R-:W3:Y:S01]  /*6320*/  LDCU.64 UR6, c[0x4][0x88] ;  /* 0x01001100ff0677ac */ /* 0x000ee20008000a00 */
[----:B------:R-:W4:Y:S01]  /*6330*/  LDCU.64 UR4, c[0x4][0x8] ;  /* 0x01000100ff0477ac */ /* 0x000f220008000a00 */
[----:B-1----:R-:W-:Y:S02]  /*6340*/  MOV R4, UR8 ;  /* 0x0000000800047c02 */ /* 0x002fe40008000f00 */
[----:B------:R-:W-:Y:S02]  /*6350*/  MOV R5, UR9 ;  /* 0x0000000900057c02 */ /* 0x000fe40008000f00 */
[----:B---3--:R-:W-:Y:S01]  /*6360*/  MOV R7, UR7 ;  /* 0x0000000700077c02 */ /* 0x008fe20008000f00 */
[----:B------:R-:W-:Y:S01]  /*6370*/  IMAD.U32 R6, RZ, RZ, UR6 ;  /* 0x00000006ff067e24 */ /* 0x000fe2000f8e00ff */
[----:B----4-:R-:W-:Y:S01]  /*6380*/  MOV R11, UR5 ;  /* 0x00000005000b7c02 */ /* 0x010fe20008000f00 */
[----:B------:R-:W-:Y:S02]  /*6390*/  IMAD.U32 R10, RZ, RZ, UR4 ;  /* 0x00000004ff0a7e24 */ /* 0x000fe4000f8e00ff */
[----:B------:R-:W-:Y:S07]  /*63a0*/  LEPC R20, `(.L_x_114) ;  /* 0x000000001014794e */ /* 0x000fee0000000000 */
[----:B--2---:R-:W-:Y:S05]  /*63b0*/  CALL.ABS.NOINC R2 ;  /* 0x0000000002007343 */ /* 0x004fea0003c00000 */
.L_x_114:
[----:B------:R-:W-:Y:S05]  /*63c0*/  BSYNC.RECONVERGENT B6 ;  /* 0x0000000000067941 */ /* 0x000fea0003800200 */
.L_x_113:
[C---:B------:R-:W-:Y:S02]  /*63d0*/  ISETP.NE.U32.AND P2, PT, R60.reuse, RZ, PT ;  /* 0x000000ff3c00720c */ /* 0x040fe40003f45070 */
[----:B------:R-:W-:Y:S02]  /*63e0*/  ISETP.NE.U32.AND P0, PT, RZ, UR38, PT ;  /* 0x00000026ff007c0c */ /* 0x000fe4000bf05070 */
[C---:B------:R-:W-:Y:S02]  /*63f0*/  ISETP.NE.AND.EX P2, PT, R61.reuse, RZ, PT, P2 ;  /* 0x000000ff3d00720c */ /* 0x040fe40003f45320 */
[----:B------:R-:W-:Y:S02]  /*6400*/  ISETP.NE.U32.AND P4, PT, R60, RZ, PT ;  /* 0x000000ff3c00720c */ /* 0x000fe40003f85070 */
[----:B------:R-:W-:Y:S02]  /*6410*/  ISETP.NE.AND.EX P0, PT, RZ, UR39, PT, P0 ;  /* 0x00000027ff007c0c */ /* 0x000fe4000bf05300 */
[----:B------:R-:W-:Y:S02]  /*6420*/  ISETP.NE.U32.AND P1, PT, R56, RZ, PT ;  /* 0x000000ff3800720c */ /* 0x000fe40003f25070 */
[----:B------:R-:W-:Y:S02]  /*6430*/  ISETP.NE.U32.AND P3, PT, RZ, UR38, PT ;  /* 0x00000026ff007c0c */ /* 0x000fe4000bf65070 */
[----:B------:R-:W-:Y:S03]  /*6440*/  ISETP.NE.AND.EX P4, PT, R61, RZ, P0, P4 ;  /* 0x000000ff3d00720c */ /* 0x000fe60000785340 */
[----:B------:R-:W-:Y:S10]  /*6450*/  @!P2 BRA `(.L_x_116) ;  /* 0x00000000002ca947 */ /* 0x000ff40003800000 */
[----:B------:R-:W-:Y:S01]  /*6460*/  ISETP.NE.U32.AND P0, PT, R58, RZ, PT ;  /* 0x000000ff3a00720c */ /* 0x000fe20003f05070 */
[----:B------:R-:W-:Y:S03]  /*6470*/  IMAD.MOV.U32 R66, RZ, RZ, 0x1 ;  /* 0x00000001ff427424 */ /* 0x000fe600078e00ff */
[----:B------:R-:W-:Y:S11]  /*6480*/  ISETP.NE.AND.EX P0, PT, R59, RZ, PT, P0 ;  /* 0x000000ff3b00720c */ /* 0x000ff60003f05300 */
[----:B------:R-:W-:Y:S02]  /*6490*/  @!UPT UIADD3 URZ, UPT, UPT, URZ, URZ, URZ ;  /* 0x000000fffffff290 */ /* 0x000fe4000fffe0ff */
[----:B------:R-:W1:Y:S01]  /*64a0*/  @P0 LDC.64 R2, c[0x0][0x888] ;  /* 0x00022200ff020b82 */ /* 0x000e620000000a00 */
[----:B------:R-:W-:Y:S04]  /*64b0*/  @P0 IMAD R0, R60, UR52, RZ ;  /* 0x000000343c000c24 */ /* 0x000fe8000f8e02ff */
[----:B-1----:R-:W-:Y:S04]  /*64c0*/  @P0 IMAD.WIDE R2, R0, 0x4, R2 ;  /* 0x0000000400020825 */ /* 0x002fe800078e0202 */
[----:B------:R-:W-:Y:S01]  /*64d0*/  HFMA2 R0, -RZ, RZ, 0, 5.9604644775390625e-08 ;  /* 0x00000001ff007431 */ /* 0x000fe200000001ff */
[----:B-----5:R1:W5:Y:S04]  /*64e0*/  @P0 LDG.E R35, desc[UR50][R2.64] ;  /* 0x0000003202230981 */ /* 0x020368000c1e1900 */
[----:B------:R-:W-:Y:S01]  /*64f0*/  @!P0 PRMT R66, R0, 0x7610, R66 ;  /* 0x0000761000428816 */ /* 0x000fe20000000042 */
[----:B-1----:R-:W2:Y:S06]  /*6500*/  @!P0 LDC R35, c[0x0][0x880] ;  /* 0x00022000ff238b82 */ /* 0x002eac0000000800 */
.L_x_116:
[----:B------:R-:W-:Y:S02]  /*6510*/  ISETP.NE.AND.EX P1, PT, R57, RZ, PT, P1 ;  /* 0x000000ff3900720c */ /* 0x000fe40003f25310 */
[----:B------:R-:W-:Y:S02]  /*6520*/  PLOP3.LUT P0, PT, PT, PT, PT, 0x8, 0x80 ;  /* 0x000000000080781c */ /* 0x000fe40003f0e170 */
[----:B------:R-:W-:Y:S02]  /*6530*/  ISETP.NE.AND.EX P3, PT, RZ, UR39, PT, P3 ;  /* 0x00000027ff007c0c */ /* 0x000fe4000bf65330 */
[----:B------:R-:W-:Y:S07]  /*6540*/  @!P4 PLOP3.LUT P0, PT, P2, PT, PT, 0x80, 0x8 ;  /* 0x000000000008c81c */ /* 0x000fee000170f070 */
[----:B------:R-:W-:Y:S06]  /*6550*/  @!P1 BRA `(.L_x_117) ;  /* 0x0000000000209947 */ /* 0x000fec0003800000 */
[----:B------:R-:W-:Y:S04]  /*6560*/  ISETP.NE.U32.AND P1, PT, R54, RZ, PT ;  /* 0x000000ff3600720c */ /* 0x000fe80003f25070 */
[----:B------:R-:W-:Y:S11]  /*6570*/  ISETP.NE.AND.EX P1, PT, R55, RZ, PT, P1 ;  /* 0x000000ff3700720c */ /* 0x000ff60003f25310 */
[----:B------:R-:W-:Y:S02]  /*6580*/  @!UPT UIADD3 URZ, UPT, UPT, URZ, URZ, URZ ;  /* 0x000000fffffff290 */ /* 0x000fe4000fffe0ff */
[----:B------:R-:W1:Y:S01]  /*6590*/  @P1 LDC.64 R2, c[0x0][0x8a8] ;  /* 0x00022a00ff021b82 */ /* 0x000e620000000a00 */
[----:B------:R-:W-:Y:S04]  /*65a0*/  @P1 IMAD R0, R56, UR52, RZ ;  /* 0x0000003438001c24 */ /* 0x000fe8000f8e02ff */
[----:B-1----:R-:W-:Y:S05]  /*65b0*/  @P1 IMAD.WIDE R2, R0, 0x4, R2 ;  /* 0x0000000400021825 */ /* 0x002fea00078e0202 */
[----:B-----5:R1:W5:Y:S02]  /*65c0*/  @P1 LDG.E R33, desc[UR50][R2.64] ;  /* 0x0000003202211981 */ /* 0x020364000c1e1900 */
[----:B-1----:R-:W3:Y:S02]  /*65d0*/  @!P1 LDC R33, c[0x0][0x8a0] ;  /* 0x00022800ff219b82 */ /* 0x002ee40000000800 */
.L_x_117:
[----:B--2--5:R-:W-:Y:S01]  /*65e0*/  FSETP.NEU.AND P1, PT, R35, RZ, PT ;  /* 0x000000ff2300720b */ /* 0x024fe20003f2d000 */
[----:B------:R-:W1:Y:S01]  /*65f0*/  LDCU UR4, c[0x0][0x8c8] ;  /* 0x00011900ff0477ac */ /* 0x000e620008000800 */
[----:B------:R-:W-:Y:S02]  /*6600*/  SEL R6, RZ, 0xffffffff, P3 ;  /* 0xffffffffff067807 */ /* 0x000fe40001800000 */
[----:B------:R-:W-:Y:S01]  /*6610*/  @!P4 LOP3.LUT P3, RZ, R66, 0xff, RZ, 0xc0, !PT ;  /* 0x000000ff42ffc812 */ /* 0x000fe2000786c0ff */
[----:B------:R-:W-:Y:S01]  /*6620*/  UISETP.NE.U32.AND UP0, UPT, UR44, URZ, UPT ;  /* 0x000000ff2c00728c */ /* 0x000fe2000bf05070 */
[----:B------:R-:W-:Y:S02]  /*6630*/  @!P4 SEL R0, RZ, 0xffffffff, P1 ;  /* 0xffffffffff00c807 */ /* 0x000fe40000800000 */
[----:B------:R-:W-:Y:S01]  /*6640*/  LOP3.LUT R78, R78, 0x1, RZ, 0x3c, !PT ;  /* 0x000000014e4e7812 */ /* 0x000fe200078e3cff */
[----:B------:R-:W-:Y:S01]  /*6650*/  UISETP.NE.AND.EX UP0, UPT, UR45, URZ, UPT, UP0 ;  /* 0x000000ff2d00728c */ /* 0x000fe2000bf05300 */
[----:B------:R-:W-:Y:S04]  /*6660*/  @P0 SEL R0, R6, R0, !P3 ;  /* 0x0000000006000207 */ /* 0x000fe80005800000 */
[----:B------:R-:W-:Y:S04]  /*6670*/  @!P4 LOP3.LUT R0, R0, 0x1, RZ, 0xc0, !PT ;  /* 0x000000010000c812 */ /* 0x000fe800078ec0ff */
[----:B------:R-:W-:Y:S01]  /*6680*/  ISETP.NE.U32.OR P5, PT, R0, 0x1, P4 ;  /* 0x000000010000780c */ /* 0x000fe200027a5470 */
[----:B-1----:R-:W-:Y:S03]  /*6690*/  IMAD.U32 R2, RZ, RZ, UR4 ;  /* 0x00000004ff027e24 */ /* 0x002fe6000f8e00ff */
[----:B------:R-:W-:Y:S09]  /*66a0*/  P2R R81, PR, RZ, 0x20 ;  /* 0x00000020ff517803 */ /* 0x000ff20000000000 */
[----:B------:R-:W-:Y:S01]  /*66b0*/  @P5 SHF.L.U32 R7, R78, 0x1f, RZ ;  /* 0x0000001f4e075819 */ /* 0x000fe200000006ff */
[----:B------:R-:W-:Y:S06]  /*66c0*/  BRA.U !UP0, `(.L_x_118) ;  /* 0x0000000108507547 */ /* 0x000fec000b800000 */
[----:B------:R-:W-:Y:S02]  /*66d0*/  VIADD R0, R32, UR41 ;  /* 0x0000002920007c36 */ /* 0x000fe40008000000 */
[C---:B------:R-:W-:Y:S03]  /*66e0*/  VIADD R2, R31.reuse, UR42 ;  /* 0x0000002a1f027c36 */ /* 0x040fe60008000000 */
[----:B------:R-:W-:Y:S02]  /*66f0*/  ISETP.GE.AND P0, PT, R0, UR37, PT ;  /* 0x0000002500007c0c */ /* 0x000fe4000bf06270 */
[----:B------:R-:W-:Y:S02]  /*6700*/  MOV R0, UR42 ;  /* 0x0000002a00007c02 */ /* 0x000fe40008000f00 */
[----:B------:R-:W-:Y:S11]  /*6710*/  ISETP.GE.OR P0, PT, R2, UR36, P0 ;  /* 0x0000002402007c0c */ /* 0x000ff60008706670 */
[----:B------:R-:W-:Y:S02]  /*6720*/  @!UPT UIADD3 URZ, UPT, UPT, URZ, URZ, URZ ;  /* 0x000000fffffff290 */ /* 0x000fe4000fffe0ff */
[----:B------:R-:W1:Y:S01]  /*6730*/  @!P0 LDC.64 R4, c[0x0][0x8d0] ;  /* 0x00023400ff048b82 */ /* 0x000e620000000a00 */
[----:B------:R-:W-:Y:S01]  /*6740*/  VOTEU.ALL UP0, P0 ;  /* 0x0000000000ff7886 */ /* 0x000fe20000000000 */
[----:B------:R-:W-:Y:S04]  /*6750*/  @!P0 IADD3 R2, P3, PT, R31, UR42, RZ ;  /* 0x0000002a1f028c10 */ /* 0x000fe8000ff7e0ff */
[----:B------:R-:W-:Y:S01]  /*6760*/  @!UP0 USHF.R.S32.HI UR4, URZ, 0x1f, UR52 ;  /* 0x0000001fff048899 */ /* 0x000fe20008011434 */
[----:B------:R-:W-:Y:S05]  /*6770*/  @!P0 LEA.HI.X.SX32 R3, R0, RZ, 0x1, P3 ;  /* 0x000000ff00038211 */ /* 0x000fea00018f0eff */
[C---:B-1----:R-:W-:Y:S02]  /*6780*/  @!P0 IMAD R0, R4.reuse, UR4, RZ ;  /* 0x0000000404008c24 */ /* 0x042fe4000f8e02ff */
[----:B------:R-:W-:Y:S04]  /*6790*/  @!P0 IMAD.WIDE.U32 R2, R4, UR52, R2 ;  /* 0x0000003404028c25 */ /* 0x000fe8000f8e0002 */
[----:B------:R-:W-:Y:S01]  /*67a0*/  @!P0 IMAD R0, R5, UR52, R0 ;  /* 0x0000003405008c24 */ /* 0x000fe2000f8e0200 */
[C---:B------:R-:W-:Y:S03]  /*67b0*/  @!P0 LEA R4, P3, R2.reuse, UR44, 0x1 ;  /* 0x0000002c02048c11 */ /* 0x040fe6000f8608ff */
[----:B------:R-:W-:Y:S05]  /*67c0*/  @!P0 IMAD.IADD R0, R3, 0x1, R0 ;  /* 0x0000000103008824 */ /* 0x000fea00078e0200 */
[----:B------:R-:W-:Y:S01]  /*67d0*/  @!P0 LEA.HI.X R5, R2, UR45, R0, 0x1, P3 ;  /* 0x0000002d02058c11 */ /* 0x000fe200098f0c00 */
[----:B------:R-:W-:Y:S04]  /*67e0*/  HFMA2 R2, -RZ, RZ, 0, 0 ;  /* 0x00000000ff027431 */ /* 0x000fe800000001ff */
[----:B------:R-:W2:Y:S02]  /*67f0*/  @!P0 LDG.E.U16 R4, desc[UR50][R4.64] ;  /* 0x0000003204048981 */ /* 0x000ea4000c1e1500 */
[----:B--2---:R-:W-:Y:S07]  /*6800*/  @!P0 IMAD.U32 R2, R4, 0x10000, RZ ;  /* 0x0001000004028824 */ /* 0x004fee00078e00ff */
.L_x_118:
[----:B------:R-:W1:Y:S01]  /*6810*/  @P5 SYNCS.PHASECHK.TRANS64.TRYWAIT P3, [UR47+0xd0], R7 ;  /* 0x0000d007ff0055a7 */ /* 0x000e62000806112f */
[----:B------:R-:W-:Y:S01]  /*6820*/  LEA R83, R53, UR47, 0x3 ;  /* 0x0000002f35537c11 */ /* 0x000fe2000f8e18ff */
[----:B------:R-:W-:Y:S01]  /*6830*/  IMAD.SHL.U32 R84, R70, 0x2, RZ ;  /* 0x0000000246547824 */ /* 0x000fe200078e00ff */
[----:B------:R-:W-:Y:S01]  /*6840*/  SHF.L.U32 R0, R77, 0x1f, RZ ;  /* 0x0000001f4d007819 */ /* 0x000fe200000006ff */
[----:B------:R-:W-:Y:S01]  /*6850*/  BSSY B1, `(.L_x_119) ;  /* 0x0000028000017945 */ /* 0x000fe20003800000 */
[----:B------:R-:W-:Y:S01]  /*6860*/  SEL R3, RZ, 0xffffffff, P1 ;  /* 0xffffffffff037807 */ /* 0x000fe20000800000 */
[----:B------:R-:W-:Y:S01]  /*6870*/  IMAD.MOV.U32 R45, RZ, RZ, 0x1 ;  /* 0x00000001ff2d7424 */ /* 0x000fe200078e00ff */
[----:B------:R-:W-:Y:S01]  /*6880*/  LOP3.LUT P1, R82, R66, 0xff, RZ, 0xc0, !PT ;  /* 0x000000ff42527812 */ /* 0x000fe2000782c0ff */
[----:B------:R-:W-:Y:S01]  /*6890*/  IMAD R34, R53, 0x40, R52 ;  /* 0x0000004035227824 */ /* 0x000fe200078e0234 */
[----:B------:R-:W-:Y:S01]  /*68a0*/  CS2R R50, SRZ ;  /* 0x0000000000327805 */ /* 0x000fe2000001ff00 */
[----:B------:R-:W-:Y:S01]  /*68b0*/  IMAD.MOV.U32 R44, RZ, RZ, RZ ;  /* 0x000000ffff2c7224 */ /* 0x000fe200078e00ff */
[----:B------:R-:W-:Y:S02]  /*68c0*/  @P2 SEL R3, R6, R3, !P1 ;  /* 0x0000000306032207 */ /* 0x000fe40004800000 */
[----:B------:R-:W-:Y:S02]  /*68d0*/  CS2R R48, SRZ ;  /* 0x0000000000307805 */ /* 0x000fe4000001ff00 */
[----:B------:R-:W-:Y:S02]  /*68e0*/  CS2R R42, SRZ ;  /* 0x00000000002a7805 */ /* 0x000fe4000001ff00 */
[----:B------:R-:W-:Y:S02]  /*68f0*/  CS2R R40, SRZ ;  /* 0x0000000000287805 */ /* 0x000fe4000001ff00 */
[----:B------:R-:W-:Y:S01]  /*6900*/  LOP3.LUT R3, R3, 0x1, RZ, 0xc0, !PT ;  /* 0x0000000103037812 */ /* 0x000fe200078ec0ff */
[----:B------:R2:W4:Y:S01]  /*6910*/  SYNCS.PHASECHK.TRANS64.TRYWAIT P0, [R83+URZ+0x140], R0 ;  /* 0x00014000530075a7 */ /* 0x00052200080011ff */
[----:B------:R-:W-:Y:S02]  /*6920*/  VIADD R85, R84, UR47 ;  /* 0x0000002f54557c36 */ /* 0x000fe40008000000 */
[----:B------:R-:W-:Y:S04]  /*6930*/  ISETP.NE.U32.AND P4, PT, R3, 0x1, PT ;  /* 0x000000010300780c */ /* 0x000fe80003f85070 */
[----:B------:R-:W-:Y:S02]  /*6940*/  P2R R46, PR, RZ, 0x10 ;  /* 0x00000010ff2e7803 */ /* 0x000fe40000000000 */
[----:B-1----:R-:W-:Y:S01]  /*6950*/  @P5 SEL R45, RZ, 0x1, !P3 ;  /* 0x00000001ff2d5807 */ /* 0x002fe20005800000 */
[----:B--2---:R-:W-:Y:S06]  /*6960*/  @!P5 BRA `(.L_x_120) ;  /* 0x000000000058d947 */ /* 0x004fec0003800000 */
[----:B------:R-:W-:Y:S01]  /*6970*/  VIADD R3, R85, 0x200 ;  /* 0x0000020055037836 */ /* 0x000fe20000000000 */
[----:B------:R-:W-:Y:S01]  /*6980*/  LOP3.LUT P5, RZ, R71, 0x40, RZ, 0xc0, !PT ;  /* 0x0000004047ff7812 */ /* 0x000fe200078ac0ff */
[----:B------:R-:W-:Y:S01]  /*6990*/  BSSY B0, `(.L_x_121) ;  /* 0x000000e000007945 */ /* 0x000fe20003800000 */
[----:B------:R-:W-:Y:S01]  /*69a0*/  ISETP.NE.AND P2, PT, R45, RZ, PT ;  /* 0x000000ff2d00720c */ /* 0x000fe20003f45270 */
[----:B------:R-:W-:Y:S01]  /*69b0*/  @P4 VIADD R5, R85, 0x210 ;  /* 0x0000021055054836 */ /* 0x000fe20000000000 */
[----:B------:R-:W-:Y:S01]  /*69c0*/  PLOP3.LUT P1, PT, PT, PT, PT, 0x8, 0x80 ;  /* 0x000000000080781c */ /* 0x000fe20003f2e170 */
[----:B------:R-:W-:Y:S01]  /*69d0*/  IMAD.MOV.U32 R51, RZ, RZ, RZ ;  /* 0x000000ffff337224 */ /* 0x000fe200078e00ff */
[----:B------:R-:W-:Y:S02]  /*69e0*/  @P4 PLOP3.LUT P1, PT, P5, PT, PT, 0x80, 0x8 ;  /* 0x000000000008481c */ /* 0x000fe40002f2f070 */
[----:B------:R-:W-:Y:S02]  /*69f0*/  CS2R R48, SRZ ;  /* 0x0000000000307805 */ /* 0x000fe4000001ff00 */
[----:B------:R-:W-:Y:S02]  /*6a00*/  CS2R R42, SRZ ;  /* 0x00000000002a7805 */ /* 0x000fe4000001ff00 */
[----:B------:R-:W-:Y:S07]  /*6a10*/  CS2R R40, SRZ ;  /* 0x0000000000287805 */ /* 0x000fee000001ff00 */
[----:B------:R-:W-:Y:S01]  /*6a20*/  @P1 VIADD R5, R3, 0xfffffff0 ;  /* 0xfffffff003051836 */ /* 0x000fe20000000000 */
[----:B------:R-:W-:Y:S06]  /*6a30*/  @P2 BRA `(.L_x_122) ;  /* 0x00000000000c2947 */ /* 0x000fec0003800000 */
[----:B------:R-:W-:Y:S04]  /*6a40*/  SHF.L.U32 R4, R78, 0x1f, RZ ;  /* 0x0000001f4e047819 */ /* 0x000fe800000006ff */
[----:B------:R-:W1:Y:S02]  /*6a50*/  SYNCS.PHASECHK.TRANS64.TRYWAIT P1, [UR47+0xd0], R4 ;  /* 0x0000d004ff0075a7 */ /* 0x000e64000802112f */
[----:B-1----:R-:W-:Y:S05]  /*6a60*/  @!P1 BRA `(.L_x_123) ;  /* 0x0000003400149947 */ /* 0x002fea0003800000 */
.L_x_122:
[----:B------:R-:W-:Y:S05]  /*6a70*/  BSYNC B0 ;  /* 0x0000000000007941 */ /* 0x000fea0003800000 */
.L_x_121:
[----:B------:R-:W-:Y:S01]  /*6a80*/  ISETP.NE.AND P1, PT, R46, RZ, PT ;  /* 0x000000ff2e00720c */ /* 0x000fe20003f25270 */
[----:B------:R-:W-:Y:S11]  /*6a90*/  HFMA2 R44, -RZ, RZ, 0, 5.9604644775390625e-08 ;  /* 0x00000001ff2c7431 */ /* 0x000ff600000001ff */
[----:B------:R-:W-:Y:S01]  /*6aa0*/  @!UPT UIADD3 URZ, UPT, UPT, URZ, URZ, URZ ;  /* 0x000000fffffff290 */ /* 0x000fe2000fffe0ff */
[----:B------:R2:W1:Y:S04]  /*6ab0*/  @P1 LDS.128 R48, [R5] ;  /* 0x0000000005301984 */ /* 0x0004680000000c00 */
[----:B------:R2:W1:Y:S02]  /*6ac0*/  @P1 LDS.128 R40, [R84+UR47+0x200] ;  /* 0x0002002f54281984 */ /* 0x0004640008000c00 */
.L_x_120:
[----:B------:R-:W-:Y:S05]  /*6ad0*/  BSYNC B1 ;  /* 0x0000000000017941 */ /* 0x000fea0003800000 */
.L_x_119:
[----:B-1----:R-:W-:Y:S04]  /*6ae0*/  SHF.R.U32.HI R3, RZ, 0x15, R34 ;  /* 0x00000015ff037819 */ /* 0x002fe80000011622 */
[----:B------:R-:W-:Y:S01]  /*6af0*/  LOP3.LUT P1, RZ, R3, 0x3, R72, 0x48, !PT ;  /* 0x0000000303ff7812 */ /* 0x000fe20007824848 */
[----:B------:R-:W-:Y:S01]  /*6b00*/  @!UPT UIADD3 URZ, UPT, UPT, URZ, URZ, URZ ;  /* 0x000000fffffff290 */ /* 0x000fe2000fffe0ff */
[----:B----4-:R-:W-:Y:S11]  /*6b10*/  @P0 BRA `(.L_x_124) ;  /* 0x0000000000080947 */ /* 0x010ff60003800000 */
[----:B------:R-:W1:Y:S02]  /*6b20*/  SYNCS.PHASECHK.TRANS64.TRYWAIT P0, [R83+URZ+0x140], R0 ;  /* 0x00014000530075a7 */ /* 0x000e6400080011ff */
[----:B-1----:R-:W-:Y:S05]  /*6b30*/  @!P0 BRA `(.L_x_125) ;  /* 0x0000003000f88947 */ /* 0x002fea0003800000 */
.L_x_124:
[----:B------:R-:W-:Y:S05]  /*6b40*/  @!P1 BRA `(.L_x_126) ;  /* 0x0000000000409947 */ /* 0x000fea0003800000 */
[----:B------:R-:W2:Y:S01]  /*6b50*/  LDCU.64 UR8, c[0x4][0x70] ;  /* 0x01000e00ff0877ac */ /* 0x000ea20008000a00 */
[----:B------:R-:W-:Y:S01]  /*6b60*/  MOV R15, 0x0 ;  /* 0x00000000000f7802 */ /* 0x000fe20000000f00 */
[----:B------:R-:W-:Y:S02]  /*6b70*/  HFMA2 R12, -RZ, RZ, 0, 5.9604644775390625e-08 ;  /* 0x00000001ff0c7431 */ /* 0x000fe400000001ff */
[----:B------:R-:W-:Y:S02]  /*6b80*/  IMAD.MOV.U32 R8, RZ, RZ, 0x192 ;  /* 0x00000192ff087424 */ /* 0x000fe400078e00ff */
[----:B------:R-:W-:Y:S01]  /*6b90*/  IMAD.MOV.U32 R13, RZ, RZ, RZ ;  /* 0x000000ffff0d7224 */ /* 0x000fe200078e00ff */
[----:B------:R-:W4:Y:S01]  /*6ba0*/  LDCU.64 UR6, c[0x4][0x78] ;  /* 0x01000f00ff0677ac */ /* 0x000f220008000a00 */
[----:B------:R-:W1:Y:S01]  /*6bb0*/  LDC.64 R14, c[0x4][R15] ;  /* 0x010000000f0e7b82 */ /* 0x000e620000000a00 */
[----:B------:R-:W5:Y:S01]  /*6bc0*/  LDCU.64 UR4, c[0x4][0x10] ;  /* 0x01000200ff0477ac */ /* 0x000f620008000a00 */
[----:B--2---:R-:W-:Y:S01]  /*6bd0*/  MOV R5, UR9 ;  /* 0x0000000900057c02 */ /* 0x004fe20008000f00 */
[----:B------:R-:W-:Y:S01]  /*6be0*/  IMAD.U32 R4, RZ, RZ, UR8 ;  /* 0x00000008ff047e24 */ /* 0x000fe2000f8e00ff */
[----:B----4-:R-:W-:Y:S01]  /*6bf0*/  MOV R7, UR7 ;  /* 0x0000000700077c02 */ /* 0x010fe20008000f00 */
[----:B------:R-:W-:Y:S01]  /*6c00*/  IMAD.U32 R6, RZ, RZ, UR6 ;  /* 0x00000006ff067e24 */ /* 0x000fe2000f8e00ff */
[----:B-----5:R-:W-:Y:S01]  /*6c10*/  MOV R11, UR5 ;  /* 0x00000005000b7c02 */ /* 0x020fe20008000f00 */
[----:B------:R-:W-:Y:S02]  /*6c20*/  IMAD.U32 R10, RZ, RZ, UR4 ;  /* 0x00000004ff0a7e24 */ /* 0x000fe4000f8e00ff */
[----:B------:R-:W-:Y:S07]  /*6c30*/  LEPC R20, `(.L_x_126) ;  /* 0x000000001014794e */ /* 0x000fee0000000000 */
[----:B-1-3--:R-:W-:Y:S05]  /*6c40*/  CALL.ABS.NOINC R14 ;  /* 0x000000000e007343 */ /* 0x00afea0003c00000 */
.L_x_126:
[----:B------:R-:W-:Y:S01]  /*6c50*/  SHF.L.U32 R20, R40, 0x10, RZ ;  /* 0x0000001028147819 */ /* 0x000fe200000006ff */
[----:B------:R-:W-:Y:S05]  /*6c60*/  WARPSYNC.ALL ;  /* 0x0000000000007948 */ /* 0x000fea0003800000 */
[----:B------:R-:W-:Y:S01]  /*6c70*/  R2UR UR4, R34 ;  /* 0x00000000220472ca */ /* 0x000fe200000e0000 */
[----:B------:R-:W-:Y:S01]  /*6c80*/  BSSY.RECONVERGENT B0, `(.L_x_127) ;  /* 0x0000056000007945 */ /* 0x000fe20003800200 */
[----:B------:R-:W-:Y:S02]  /*6c90*/  LOP3.LUT R21, R40, 0xffff0000, RZ, 0xc0, !PT ;  /* 0xffff000028157812 */ /* 0x000fe400078ec0ff */
[----:B------:R-:W-:Y:S02]  /*6ca0*/  MOV R47, 0x10 ;  /* 0x00000010002f7802 */ /* 0x000fe40000000f00 */
[----:B------:R-:W-:Y:S02]  /*6cb0*/  LOP3.LUT P6, RZ, R71, 0x40, RZ, 0xc0, !PT ;  /* 0x0000004047ff7812 */ /* 0x000fe400078cc0ff */
[----:B------:R-:W-:Y:S02]  /*6cc0*/  ISETP.NE.AND P0, PT, R73, RZ, PT ;  /* 0x000000ff4900720c */ /* 0x000fe40003f05270 */
[----:B------:R-:W-:Y:S03]  /*6cd0*/  SEL R47, R47, 0xfffffff0, !P6 ;  /* 0xfffffff02f2f7807 */ /* 0x000fe60007000000 */
[----:B--2---:R-:W1:Y:S01]  /*6ce0*/  LDTM.x16 R4, tmem[UR4] ;  /* 0x00000004000479ee */ /* 0x004e620008240000 */
[----:B------:R-:W-:Y:S01]  /*6cf0*/  IADD3 R85, PT, PT, R85, R47, RZ ;  /* 0x0000002f55557210 */ /* 0x000fe20007ffe0ff */
[C-C-:B-1-3--:R-:W-:Y:S01]  /*6d00*/  FFMA R0, R33.reuse, R4, R2.reuse ;  /* 0x0000000421007223 */ /* 0x14afe20000000002 */
[C-C-:B------:R-:W-:Y:S01]  /*6d10*/  FFMA R3, R33.reuse, R5, R2.reuse ;  /* 0x0000000521037223 */ /* 0x140fe20000000002 */
        /* <DEDUP_REMOVED lines=10> */
[--C-:B------:R-:W-:Y:S01]  /*6dc0*/  FFMA R12, R33, R16, R2.reuse ;  /* 0x00000010210c7223 */ /* 0x100fe20000000002 */
[----:B------:R-:W-:Y:S01]  /*6dd0*/  SHF.L.U32 R16, R41, 0x10, RZ ;  /* 0x0000001029107819 */ /* 0x000fe200000006ff */
[--C-:B------:R-:W-:Y:S01]  /*6de0*/  FFMA R13, R33, R17, R2.reuse ;  /* 0x00000011210d7223 */ /* 0x100fe20000000002 */
[----:B------:R-:W-:Y:S01]  /*6df0*/  LOP3.LUT R17, R41, 0xffff0000, RZ, 0xc0, !PT ;  /* 0xffff000029117812 */ /* 0x000fe200078ec0ff */
[C-C-:B------:R-:W-:Y:S01]  /*6e00*/  FFMA R18, R33.reuse, R18, R2.reuse ;  /* 0x0000001221127223 */ /* 0x140fe20000000002 */
[----:B------:R-:W-:Y:S01]  /*6e10*/  FFMA R19, R33, R19, R2 ;  /* 0x0000001321137223 */ /* 0x000fe20000000002 */
[C---:B------:R-:W-:Y:S01]  /*6e20*/  FFMA R0, R35.reuse, R20, R0 ;  /* 0x0000001423007223 */ /* 0x040fe20000000000 */
[C---:B------:R-:W-:Y:S01]  /*6e30*/  SHF.L.U32 R20, R42.reuse, 0x10, RZ ;  /* 0x000000102a147819 */ /* 0x040fe200000006ff */
[C---:B------:R-:W-:Y:S01]  /*6e40*/  FFMA R3, R35.reuse, R21, R3 ;  /* 0x0000001523037223 */ /* 0x040fe20000000003 */
[----:B------:R-:W-:Y:S01]  /*6e50*/  FFMA R6, R35, R16, R6 ;  /* 0x0000001023067223 */ /* 0x000fe20000000006 */
[----:B------:R-:W-:Y:S01]  /*6e60*/  LOP3.LUT R16, R43, 0xffff0000, RZ, 0xc0, !PT ;  /* 0xffff00002b107812 */ /* 0x000fe200078ec0ff */
[C---:B------:R-:W-:Y:S01]  /*6e70*/  FFMA R7, R35.reuse, R17, R7 ;  /* 0x0000001123077223 */ /* 0x040fe20000000007 */
[----:B------:R-:W-:Y:S01]  /*6e80*/  FFMA R4, R35, R20, R4 ;  /* 0x0000001423047223 */ /* 0x000fe20000000004 */
[----:B------:R-:W-:Y:S02]  /*6e90*/  F2FP.BF16.F32.PACK_AB R36, R3, R0 ;  /* 0x000000000324723e */ /* 0x000fe400000010ff */
[----:B------:R-:W-:Y:S02]  /*6ea0*/  LOP3.LUT R0, R42, 0xffff0000, RZ, 0xc0, !PT ;  /* 0xffff00002a007812 */ /* 0x000fe400078ec0ff */
[----:B------:R-:W-:Y:S02]  /*6eb0*/  SHF.L.U32 R3, R43, 0x10, RZ ;  /* 0x000000102b037819 */ /* 0x000fe400000006ff */
[----:B------:R-:W-:Y:S01]  /*6ec0*/  F2FP.BF16.F32.PACK_AB R37, R7, R6 ;  /* 0x000000060725723e */ /* 0x000fe200000010ff */
[C---:B------:R-:W-:Y:S01]  /*6ed0*/  FFMA R5, R35.reuse, R0, R5 ;  /* 0x0000000023057223 */ /* 0x040fe20000000005 */
[C---:B------:R-:W-:Y:S01]  /*6ee0*/  SHF.L.U32 R0, R48.reuse, 0x10, RZ ;  /* 0x0000001030007819 */ /* 0x040fe200000006ff */
[C---:B------:R-:W-:Y:S01]  /*6ef0*/  FFMA R10, R35.reuse, R3, R10 ;  /* 0x00000003230a7223 */ /* 0x040fe2000000000a */
[----:B------:R-:W-:Y:S01]  /*6f00*/  LOP3.LUT R3, R48, 0xffff0000, RZ, 0xc0, !PT ;  /* 0xffff000030037812 */ /* 0x000fe200078ec0ff */
[----:B------:R-:W-:Y:S01]  /*6f10*/  FFMA R11, R35, R16, R11 ;  /* 0x00000010230b7223 */ /* 0x000fe2000000000b */
[----:B------:R-:W-:Y:S01]  /*6f20*/  F2FP.BF16.F32.PACK_AB R38, R5, R4 ;  /* 0x000000040526723e */ /* 0x000fe200000010ff */
[----:B------:R-:W-:Y:S01]  /*6f30*/  FFMA R8, R35, R0, R8 ;  /* 0x0000000023087223 */ /* 0x000fe20000000008 */
[----:B------:R-:W-:Y:S01]  /*6f40*/  SHF.L.U32 R4, R49, 0x10, RZ ;  /* 0x0000001031047819 */ /* 0x000fe200000006ff */
[----:B------:R-:W-:Y:S01]  /*6f50*/  FFMA R9, R35, R3, R9 ;  /* 0x0000000323097223 */ /* 0x000fe20000000009 */
[----:B------:R-:W-:Y:S02]  /*6f60*/  LOP3.LUT R0, R49, 0xffff0000, RZ, 0xc0, !PT ;  /* 0xffff000031007812 */ /* 0x000fe400078ec0ff */
[C---:B------:R-:W-:Y:S01]  /*6f70*/  SHF.L.U32 R3, R50.reuse, 0x10, RZ ;  /* 0x0000001032037819 */ /* 0x040fe200000006ff */
[C---:B------:R-:W-:Y:S01]  /*6f80*/  FFMA R14, R35.reuse, R4, R14 ;  /* 0x00000004230e7223 */ /* 0x040fe2000000000e */
[----:B------:R-:W-:Y:S01]  /*6f90*/  LOP3.LUT R4, R50, 0xffff0000, RZ, 0xc0, !PT ;  /* 0xffff000032047812 */ /* 0x000fe200078ec0ff */
[----:B------:R-:W-:Y:S01]  /*6fa0*/  FFMA R15, R35, R0, R15 ;  /* 0x00000000230f7223 */ /* 0x000fe2000000000f */
[----:B------:R-:W-:Y:S01]  /*6fb0*/  SHF.L.U32 R5, R51, 0x10, RZ ;  /* 0x0000001033057819 */ /* 0x000fe200000006ff */
[----:B------:R-:W-:Y:S01]  /*6fc0*/  FFMA R12, R35, R3, R12 ;  /* 0x00000003230c7223 */ /* 0x000fe2000000000c */
[----:B------:R-:W-:Y:S01]  /*6fd0*/  LOP3.LUT R0, R51, 0xffff0000, RZ, 0xc0, !PT ;  /* 0xffff000033007812 */ /* 0x000fe200078ec0ff */
[----:B------:R-:W-:Y:S01]  /*6fe0*/  FFMA R13, R35, R4, R13 ;  /* 0x00000004230d7223 */ /* 0x000fe2000000000d */
[----:B------:R-:W-:Y:S01]  /*6ff0*/  F2FP.BF16.F32.PACK_AB R39, R11, R10 ;  /* 0x0000000a0b27723e */ /* 0x000fe200000010ff */
[----:B------:R-:W-:Y:S01]  /*7000*/  FFMA R18, R35, R5, R18 ;  /* 0x0000000523127223 */ /* 0x000fe20000000012 */
[----:B------:R-:W-:Y:S01]  /*7010*/  F2FP.BF16.F32.PACK_AB R8, R9, R8 ;  /* 0x000000080908723e */ /* 0x000fe200000010ff */
[----:B------:R-:W-:Y:S01]  /*7020*/  FFMA R19, R35, R0, R19 ;  /* 0x0000000023137223 */ /* 0x000fe20000000013 */
[----:B------:R-:W-:Y:S01]  /*7030*/  F2FP.BF16.F32.PACK_AB R9, R15, R14 ;  /* 0x0000000e0f09723e */ /* 0x000fe200000010ff */
[----:B------:R1:W-:Y:S01]  /*7040*/  STS.128 [R84+UR47+0x200], R36 ;  /* 0x0002002454007988 */ /* 0x0003e20008000c2f */
[----:B------:R-:W-:Y:S02]  /*7050*/  F2FP.BF16.F32.PACK_AB R10, R13, R12 ;  /* 0x0000000c0d0a723e */ /* 0x000fe400000010ff */
[----:B------:R-:W-:Y:S05]  /*7060*/  F2FP.BF16.F32.PACK_AB R11, R19, R18 ;  /* 0x00000012130b723e */ /* 0x000fea00000010ff */
[----:B------:R1:W-:Y:S01]  /*7070*/  STS.128 [R85+0x200], R8 ;  /* 0x0002000855007388 */ /* 0x0003e20000000c00 */
[----:B------:R-:W-:Y:S01]  /*7080*/  @!PT LDS RZ, [RZ] ;  /* 0x00000000fffff984 */ /* 0x000fe20000000800 */
[----:B------:R-:W-:Y:S01]  /*7090*/  @!PT LDS RZ, [RZ] ;  /* 0x00000000fffff984 */ /* 0x000fe20000000800 */
[----:B------:R-:W-:Y:S01]  /*70a0*/  @!PT LDS RZ, [RZ] ;  /* 0x00000000fffff984 */ /* 0x000fe20000000800 */
[----:B------:R-:W-:Y:S01]  /*70b0*/  @!PT LDS RZ, [RZ] ;  /* 0x00000000fffff984 */ /* 0x000fe20000000800 */
[----:B------:R2:W-:Y:S07]  /*70c0*/  MEMBAR.ALL.CTA ;  /* 0x0000000000007992 */ /* 0x0005ee0000008000 */
[----:B--2---:R-:W2:Y:S02]  /*70d0*/  FENCE.VIEW.ASYNC.S ;  /* 0x00000000000073c6 */ /* 0x004ea40000000000 */
[----:B--2---:R-:W-:Y:S06]  /*70e0*/  BAR.SYNC.DEFER_BLOCKING 0x1, 0x80 ;  /* 0x0042000000007b1d */ /* 0x004fec0000010000 */
[----:B------:R-:W-:Y:S05]  /*70f0*/  @P0 BRA `(.L_x_128) ;  /* 0x0000000000380947 */ /* 0x000fea0003800000 */
[----:B------:R-:W-:Y:S02]  /*7100*/  UIADD3 UR4, UPT, UPT, UR47, 0x200, URZ ;  /* 0x000002002f047890 */ /* 0x000fe4000fffe0ff */
[----:B------:R-:W-:Y:S01]  /*7110*/  UIADD3 UR8, UP0, UPT, UR54, 0x680, URZ ;  /* 0x0000068036087890 */ /* 0x000fe2000ff1e0ff */
[----:B------:R-:W-:Y:S01]  /*7120*/  UMOV UR43, UR52 ;  /* 0x00000034002b7c82 */ /* 0x000fe20008000000 */
[----:B------:R-:W-:Y:S02]  /*7130*/  UIADD3 UR5, UPT, UPT, UR41, 0x40, URZ ;  /* 0x0000004029057890 */ /* 0x000fe4000fffe0ff */
[----:B------:R-:W-:Y:S01]  /*7140*/  MOV R74, UR4 ;  /* 0x00000004004a7c02 */ /* 0x000fe20008000f00 */
[----:B------:R-:W-:Y:S02]  /*7150*/  UIADD3.X UR9, UPT, UPT, URZ, UR55, URZ, UP0, !UPT ;  /* 0x00000037ff097290 */ /* 0x000fe400087fe4ff */
[----:B------:R-:W-:Y:S01]  /*7160*/  UIADD3 UR4, UPT, UPT, UR47, 0xa00, URZ ;  /* 0x00000a002f047890 */ /* 0x000fe2000fffe0ff */
[----:B------:R-:W-:Y:S01]  /*7170*/  R2UR UR40, R74 ;  /* 0x000000004a2872ca */ /* 0x000fe200000e0000 */
[----:B------:R-:W-:Y:S01]  /*7180*/  UMOV UR6, UR42 ;  /* 0x0000002a00067c82 */ /* 0x000fe20008000000 */
[----:B------:R-:W-:Y:S11]  /*7190*/  UMOV UR7, UR52 ;  /* 0x0000003400077c82 */ /* 0x000ff60008000000 */
[----:B------:R2:W-:Y:S01]  /*71a0*/  UTMASTG.3D [UR40], [UR8] ;  /* 0x00000028080073b5 */ /* 0x0005e20008010000 */
[----:B------:R2:W-:Y:S01]  /*71b0*/  UTMASTG.3D [UR4], [UR8] ;  /* 0x00000004080073b5 */ /* 0x0005e20008010000 */
[----:B------:R0:W-:Y:S01]  /*71c0*/  UTMACMDFLUSH ;  /* 0x00000000000079b7 */ /* 0x0001e20000000000 */
[----:B--2---:R-:W-:Y:S04]  /*71d0*/  DEPBAR.LE SB0, 0x1 ;  /* 0x000080400000791a */ /* 0x004fe80000000000 */
.L_x_128:
[----:B------:R-:W-:Y:S05]  /*71e0*/  BSYNC.RECONVERGENT B0 ;  /* 0x0000000000007941 */ /* 0x000fea0003800200 */
.L_x_127:
[----:B------:R-:W-:Y:S01]  /*71f0*/  BAR.SYNC.DEFER_BLOCKING 0x1, 0x80 ;  /* 0x0042000000007b1d */ /* 0x000fe20000010000 */
[----:B------:R-:W-:Y:S01]  /*7200*/  ISETP.NE.AND P1, PT, R81, RZ, PT ;  /* 0x000000ff5100720c */ /* 0x000fe20003f25270 */
[----:B------:R-:W-:Y:S01]  /*7210*/  UISETP.NE.AND UP0, UPT, UR49, URZ, UPT ;  /* 0x000000ff3100728c */ /* 0x000fe2000bf05270 */
[----:B------:R-:W-:Y:S11]  /*7220*/  LEA R3, R44, UR47, 0x3 ;  /* 0x0000002f2c037c11 */ /* 0x000ff6000f8e18ff */
[----:B------:R-:W-:Y:S01]  /*7230*/  @P1 SHF.L.U32 R4, R78, 0x1f, RZ ;  /* 0x0000001f4e041819 */ /* 0x000fe200000006ff */
[----:B------:R-:W-:Y:S06]  /*7240*/  BRA.U !UP0, `(.L_x_129) ;  /* 0x0000000108247547 */ /* 0x000fec000b800000 */
[----:B------:R-:W-:Y:S01]  /*7250*/  IMAD.U32 R5, RZ, RZ, UR53 ;  /* 0x00000035ff057e24 */ /* 0x000fe2000f8e00ff */
[----:B------:R-:W-:Y:S01]  /*7260*/  MOV R0, UR46 ;  /* 0x0000002e00007c02 */ /* 0x000fe20008000f00 */
[----:B------:R-:W-:Y:S03]  /*7270*/  UIADD3 UR53, UPT, UPT, UR53, 0x1, URZ ;  /* 0x0000000135357890 */ /* 0x000fe6000fffe0ff */
[----:B------:R-:W-:Y:S01]  /*7280*/  @P1 LEA R5, R5, UR47, 0x3 ;  /* 0x0000002f05051c11 */ /* 0x000fe2000f8e18ff */
[----:B------:R-:W-:Y:S04]  /*7290*/  UISETP.NE.AND UP0, UPT, UR53, 0x4, UPT ;  /* 0x000000043500788c */ /* 0x000fe8000bf05270 */
[----:B------:R-:W-:Y:S01]  /*72a0*/  @P1 VIADD R5, R5, 0xf0 ;  /* 0x000000f005051836 */ /* 0x000fe20000000000 */
[----:B------:R-:W-:Y:S04]  /*72b0*/  USEL UR53, UR53, URZ, UP0 ;  /* 0x000000ff35357287 */ /* 0x000fe80008000000 */
[----:B------:R-:W-:Y:S04]  /*72c0*/  @P1 PRMT R0, R0, 0x654, R5 ;  /* 0x0000065400001816 */ /* 0x000fe80000000005 */
[----:B------:R2:W-:Y:S04]  /*72d0*/  @P1 SYNCS.ARRIVE.TRANS64.RED.A1T0 RZ, [R0+URZ], RZ ;  /* 0x000000ff00ff19a7 */ /* 0x0005e800081004ff */
.L_x_129:
[----:B------:R-:W3:Y:S01]  /*72e0*/  @P1 SYNCS.PHASECHK.TRANS64.TRYWAIT P0, [R3+URZ+0xd0], R4 ;  /* 0x0000d004030015a7 */ /* 0x000ee200080011ff */
[----:B------:R-:W-:Y:S01]  /*72f0*/  BSSY B1, `(.L_x_130) ;  /* 0x0000012000017945 */ /* 0x000fe20003800000 */
[----:B---3--:R-:W-:Y:S03]  /*7300*/  @P1 SEL R45, RZ, 0x1, !P0 ;  /* 0x00000001ff2d1807 */ /* 0x008fe60004000000 */
[----:B------:R-:W-:Y:S05]  /*7310*/  @!P1 BRA `(.L_x_131) ;  /* 0x00000000003c9947 */ /* 0x000fea0003800000 */
[----:B------:R-:W-:Y:S01]  /*7320*/  ISETP.NE.AND P1, PT, R46, RZ, PT ;  /* 0x000000ff2e00720c */ /* 0x000fe20003f25270 */
[----:B------:R-:W-:Y:S01]  /*7330*/  BSSY B0, `(.L_x_132) ;  /* 0x0000009000007945 */ /* 0x000fe20003800000 */
[----:B------:R-:W-:Y:S11]  /*7340*/  ISETP.NE.AND P0, PT, R45, RZ, PT ;  /* 0x000000ff2d00720c */ /* 0x000ff60003f05270 */
[----:B------:R-:W-:Y:S05]  /*7350*/  @P1 IMAD R5, R44, 0x1000, R84 ;  /* 0x000010002c051824 */ /* 0x000fea00078e0254 */
[----:B------:R-:W-:Y:S05]  /*7360*/  @P1 IADD3 R4, PT, PT, R5, UR47, RZ ;  /* 0x0000002f05041c10 */ /* 0x000fea000fffe0ff */
[----:B------:R-:W-:Y:S01]  /*7370*/  @P1 IMAD.IADD R4, R47, 0x1, R4 ;  /* 0x000000012f041824 */ /* 0x000fe200078e0204 */
[----:B------:R-:W-:Y:S06]  /*7380*/  @P0 BRA `(.L_x_133) ;  /* 0x00000000000c0947 */ /* 0x000fec0003800000 */
[----:B--2---:R-:W-:Y:S04]  /*7390*/  SHF.L.U32 R0, R78, 0x1f, RZ ;  /* 0x0000001f4e007819 */ /* 0x004fe800000006ff */
[----:B------:R-:W2:Y:S02]  /*73a0*/  SYNCS.PHASECHK.TRANS64.TRYWAIT P0, [R3+URZ+0xd0], R0 ;  /* 0x0000d000030075a7 */ /* 0x000ea400080011ff */
[----:B--2---:R-:W-:Y:S05]  /*73b0*/  @!P0 BRA `(.L_x_134) ;  /* 0x0000002800ec8947 */ /* 0x004fea0003800000 */
.L_x_133:
[----:B------:R-:W-:Y:S05]  /*73c0*/  BSYNC B0 ;  /* 0x0000000000007941 */ /* 0x000fea0003800000 */
.L_x_132:
[----:B------:R-:W-:Y:S02]  /*73d0*/  ISETP.NE.AND P0, PT, R46, RZ, PT ;  /* 0x000000ff2e00720c */ /* 0x000fe40003f05270 */
[----:B------:R-:W-:Y:S11]  /*73e0*/  IADD3 R44, PT, PT, R44, 0x1, RZ ;  /* 0x000000012c2c7810 */ /* 0x000ff60007ffe0ff */
[----:B------:R3:W4:Y:S04]  /*73f0*/  @P0 LDS.128 R40, [R5+UR47+0x200] ;  /* 0x0002002f05280984 */ /* 0x0007280008000c00 */
[----:B------:R3:W1:Y:S02]  /*7400*/  @P0 LDS.128 R48, [R4+0x200] ;  /* 0x0002000004300984 */ /* 0x0006640000000c00 */
.L_x_131:
[----:B------:R-:W-:Y:S05]  /*7410*/  BSYNC B1 ;  /* 0x0000000000017941 */ /* 0x000fea0003800000 */
.L_x_130:
[----:B--2---:R-:W-:Y:S05]  /*7420*/  VIADD R0, R34, 0x10 ;  /* 0x0000001022007836 */ /* 0x004fea0000000000 */
[----:B------:R-:W-:Y:S04]  /*7430*/  SHF.R.U32.HI R0, RZ, 0x15, R0 ;  /* 0x00000015ff007819 */ /* 0x000fe80000011600 */
[----:B------:R-:W-:Y:S11]  /*7440*/  LOP3.LUT P0, RZ, R0, 0x3, R72, 0x48, !PT ;  /* 0x0000000300ff7812 */ /* 0x000ff60007804848 */
[----:B------:R-:W-:Y:S02]  /*7450*/  @!UPT UIADD3 URZ, UPT, UPT, URZ, URZ, URZ ;  /* 0x000000fffffff290 */ /* 0x000fe4000fffe0ff */
[----:B------:R-:W-:Y:S05]  /*7460*/  @!P0 BRA `(.L_x_135) ;  /* 0x0000000000408947 */ /* 0x000fea0003800000 */
[----:B------:R-:W3:Y:S01]  /*7470*/  LDCU.64 UR8, c[0x4][0x70] ;  /* 0x01000e00ff0877ac */ /* 0x000ee20008000a00 */
[----:B------:R-:W-:Y:S01]  /*7480*/  MOV R15, 0x0 ;  /* 0x00000000000f7802 */ /* 0x000fe20000000f00 */
[----:B------:R-:W-:Y:S02]  /*7490*/  HFMA2 R12, -RZ, RZ, 0, 5.9604644775390625e-08 ;  /* 0x00000001ff0c7431 */ /* 0x000fe400000001ff */
[----:B-1----:R-:W-:Y:S02]  /*74a0*/  IMAD.MOV.U32 R8, RZ, RZ, 0x192 ;  /* 0x00000192ff087424 */ /* 0x002fe400078e00ff */
[----:B------:R-:W-:Y:S01]  /*74b0*/  IMAD.MOV.U32 R13, RZ, RZ, RZ ;  /* 0x000000ffff0d7224 */ /* 0x000fe200078e00ff */
[----:B------:R-:W1:Y:S01]  /*74c0*/  LDCU.64 UR6, c[0x4][0x78] ;  /* 0x01000f00ff0677ac */ /* 0x000e620008000a00 */
[----:B------:R-:W2:Y:S01]  /*74d0*/  LDC.64 R14, c[0x4][R15] ;  /* 0x010000000f0e7b82 */ /* 0x000ea20000000a00 */
[----:B------:R-:W5:Y:S01]  /*74e0*/  LDCU.64 UR4, c[0x4][0x10] ;  /* 0x01000200ff0477ac */ /* 0x000f620008000a00 */
[----:B---3--:R-:W-:Y:S01]  /*74f0*/  MOV R5, UR9 ;  /* 0x0000000900057c02 */ /* 0x008fe20008000f00 */
[----:B------:R-:W-:Y:S01]  /*7500*/  IMAD.U32 R4, RZ, RZ, UR8 ;  /* 0x00000008ff047e24 */ /* 0x000fe2000f8e00ff */
[----:B-1----:R-:W-:Y:S01]  /*7510*/  MOV R7, UR7 ;  /* 0x0000000700077c02 */ /* 0x002fe20008000f00 */
[----:B------:R-:W-:Y:S01]  /*7520*/  IMAD.U32 R6, RZ, RZ, UR6 ;  /* 0x00000006ff067e24 */ /* 0x000fe2000f8e00ff */
[----:B-----5:R-:W-:Y:S01]  /*7530*/  MOV R11, UR5 ;  /* 0x00000005000b7c02 */ /* 0x020fe20008000f00 */
[----:B------:R-:W-:Y:S02]  /*7540*/  IMAD.U32 R10, RZ, RZ, UR4 ;  /* 0x00000004ff0a7e24 */ /* 0x000fe4000f8e00ff */
[----:B------:R-:W-:Y:S07]  /*7550*/  LEPC R20, `(.L_x_135) ;  /* 0x000000001014794e */ /* 0x000fee0000000000 */
[----:B--2-4-:R-:W-:Y:S05]  /*7560*/  CALL.ABS.NOINC R14 ;  /* 0x000000000e007343 */ /* 0x014fea0003c00000 */
.L_x_135:
[----:B----4-:R-:W-:Y:S01]  /*7570*/  SHF.L.U32 R20, R40, 0x10, RZ ;  /* 0x0000001028147819 */ /* 0x010fe200000006ff */
[----:B------:R-:W-:Y:S05]  /*7580*/  WARPSYNC.ALL ;  /* 0x0000000000007948 */ /* 0x000fea0003800000 */
[----:B------:R-:W-:Y:S01]  /*7590*/  R2UR UR4, R34 ;  /* 0x00000000220472ca */ /* 0x000fe200000e0000 */
[----:B------:R-:W-:Y:S01]  /*75a0*/  BSSY.RECONVERGENT B0, `(.L_x_136) ;  /* 0x000005a000007945 */ /* 0x000fe20003800200 */
[----:B------:R-:W-:Y:S02]  /*75b0*/  LOP3.LUT R21, R40, 0xffff0000, RZ, 0xc0, !PT ;  /* 0xffff000028157812 */ /* 0x000fe400078ec0ff */
[----:B------:R-:W-:Y:S02]  /*75c0*/  ISETP.NE.AND P6, PT, R81, RZ, PT ;  /* 0x000000ff5100720c */ /* 0x000fe40003fc5270 */
[----:B------:R-:W-:Y:S07]  /*75d0*/  ISETP.NE.AND P0, PT, R73, RZ, PT ;  /* 0x000000ff4900720c */ /* 0x000fee0003f05270 */
[----:B-1-3--:R-:W1:Y:S02]  /*75e0*/  LDTM.x16 R4, tmem[UR4+0x10] ;  /* 0x00001004000479ee */ /* 0x00ae640008240000 */
[C-C-:B-1----:R-:W-:Y:S01]  /*75f0*/  FFMA R0, R33.reuse, R4, R2.reuse ;  /* 0x0000000421007223 */ /* 0x142fe20000000002 */
        /* <DEDUP_REMOVED lines=20> */
[C---:B------:R-:W-:Y:S01]  /*7740*/  FFMA R6, R35.reuse, R16, R6 ;  /* 0x0000001023067223 */ /* 0x040fe20000000006 */
[C---:B------:R-:W-:Y:S02]  /*7750*/  FFMA R7, R35.reuse, R17, R7 ;  /* 0x0000001123077223 */ /* 0x040fe40000000007 */
[----:B------:R-:W-:Y:S01]  /*7760*/  FFMA R4, R35, R20, R4 ;  /* 0x0000001423047223 */ /* 0x000fe20000000004 */
[----:B------:R-:W-:Y:S02]  /*7770*/  F2FP.BF16.F32.PACK_AB R36, R3, R0 ;  /* 0x000000000324723e */ /* 0x000fe400000010ff */
[----:B------:R-:W-:Y:S02]  /*7780*/  LOP3.LUT R0, R42, 0xffff0000, RZ, 0xc0, !PT ;  /* 0xffff00002a007812 */ /* 0x000fe400078ec0ff */
[----:B------:R-:W-:Y:S02]  /*7790*/  F2FP.BF16.F32.PACK_AB R37, R7, R6 ;  /* 0x000000060725723e */ /* 0x000fe400000010ff */
        /* <DEDUP_REMOVED lines=9> */
[----:B------:R-:W-:Y:S01]  /*7830*/  F2FP.BF16.F32.PACK_AB R38, R5, R4 ;  /* 0x000000040526723e */ /* 0x000fe200000010ff */
[----:B------:R-:W-:Y:S01]  /*7840*/  FFMA R9, R35, R0, R9 ;  /* 0x0000000023097223 */ /* 0x000fe20000000009 */
[----:B------:R-:W-:Y:S01]  /*7850*/  LOP3.LUT R0, R49, 0xffff0000, RZ, 0xc0, !PT ;  /* 0xffff000031007812 */ /* 0x000fe200078ec0ff */
[----:B------:R-:W-:Y:S01]  /*7860*/  FFMA R14, R35, R3, R14 ;  /* 0x00000003230e7223 */ /* 0x000fe2000000000e */
[C---:B------:R-:W-:Y:S02]  /*7870*/  SHF.L.U32 R3, R50.reuse, 0x10, RZ ;  /* 0x0000001032037819 */ /* 0x040fe400000006ff */
[----:B------:R-:W-:Y:S01]  /*7880*/  SHF.L.U32 R4, R51, 0x10, RZ ;  /* 0x0000001033047819 */ /* 0x000fe200000006ff */
[C---:B------:R-:W-:Y:S01]  /*7890*/  FFMA R15, R35.reuse, R0, R15 ;  /* 0x00000000230f7223 */ /* 0x040fe2000000000f */
[----:B------:R-:W-:Y:S01]  /*78a0*/  LOP3.LUT R0, R50, 0xffff0000, RZ, 0xc0, !PT ;  /* 0xffff000032007812 */ /* 0x000fe200078ec0ff */
[----:B------:R-:W-:Y:S01]  /*78b0*/  FFMA R12, R35, R3, R12 ;  /* 0x00000003230c7223 */ /* 0x000fe2000000000c */
[----:B------:R-:W-:Y:S02]  /*78c0*/  LOP3.LUT R5, R51, 0xffff0000, RZ, 0xc0, !PT ;  /* 0xffff000033057812 */ /* 0x000fe400078ec0ff */
[----:B------:R-:W-:Y:S01]  /*78d0*/  F2FP.BF16.F32.PACK_AB R39, R11, R10 ;  /* 0x0000000a0b27723e */ /* 0x000fe200000010ff */
[C---:B------:R-:W-:Y:S01]  /*78e0*/  FFMA R13, R35.reuse, R0, R13 ;  /* 0x00000000230d7223 */ /* 0x040fe2000000000d */
[C---:B------:R-:W-:Y:S01]  /*78f0*/  FFMA R18, R35.reuse, R4, R18 ;  /* 0x0000000423127223 */ /* 0x040fe20000000012 */
[----:B------:R-:W-:Y:S01]  /*7900*/  FFMA R19, R35, R5, R19 ;  /* 0x0000000523137223 */ /* 0x000fe20000000013 */
[----:B------:R-:W-:Y:S01]  /*7910*/  F2FP.BF16.F32.PACK_AB R8, R9, R8 ;  /* 0x000000080908723e */ /* 0x000fe200000010ff */
[----:B------:R1:W-:Y:S01]  /*7920*/  STS.128 [R84+UR47+0x1200], R36 ;  /* 0x0012002454007988 */ /* 0x0003e20008000c2f */
[----:B------:R-:W-:Y:S02]  /*7930*/  F2FP.BF16.F32.PACK_AB R9, R15, R14 ;  /* 0x0000000e0f09723e */ /* 0x000fe400000010ff */
[----:B------:R-:W-:Y:S02]  /*7940*/  F2FP.BF16.F32.PACK_AB R10, R13, R12 ;  /* 0x0000000c0d0a723e */ /* 0x000fe400000010ff */
[----:B------:R-:W-:Y:S02]  /*7950*/  F2FP.BF16.F32.PACK_AB R11, R19, R18 ;  /* 0x00000012130b723e */ /* 0x000fe400000010ff */
[----:B------:R-:W-:Y:S02]  /*7960*/  MOV R3, UR53 ;  /* 0x0000003500037c02 */ /* 0x000fe40008000f00 */
[----:B------:R-:W-:Y:S01]  /*7970*/  MOV R0, UR46 ;  /* 0x0000002e00007c02 */ /* 0x000fe20008000f00 */
[----:B------:R1:W-:Y:S01]  /*7980*/  STS.128 [R85+0x1200], R8 ;  /* 0x0012000855007388 */ /* 0x0003e20000000c00 */
[----:B------:R-:W-:Y:S02]  /*7990*/  @P6 LEA R3, R3, UR47, 0x3 ;  /* 0x0000002f03036c11 */ /* 0x000fe4000f8e18ff */
[----:B------:R-:W-:Y:S02]  /*79a0*/  @P6 SHF.L.U32 R4, R78, 0x1f, RZ ;  /* 0x0000001f4e046819 */ /* 0x000fe400000006ff */
[----:B------:R-:W-:Y:S01]  /*79b0*/  @P6 IADD3 R3, PT, PT, R3, 0xf0, RZ ;  /* 0x000000f003036810 */ /* 0x000fe20007ffe0ff */
[----:B------:R-:W-:Y:S01]  /*79c0*/  @!PT LDS RZ, [RZ] ;  /* 0x00000000fffff984 */ /* 0x000fe20000000800 */
[----:B------:R-:W-:Y:S01]  /*79d0*/  @!PT LDS RZ, [RZ] ;  /* 0x00000000fffff984 */ /* 0x000fe20000000800 */
[----:B------:R-:W-:Y:S01]  /*79e0*/  @!PT LDS RZ, [RZ] ;  /* 0x00000000fffff984 */ /* 0x000fe20000000800 */
[----:B------:R-:W-:Y:S01]  /*79f0*/  @!PT LDS RZ, [RZ] ;  /* 0x00000000fffff984 */ /* 0x000fe20000000800 */
[----:B------:R2:W-:Y:S06]  /*7a00*/  MEMBAR.ALL.CTA ;  /* 0x0000000000007992 */ /* 0x0005ec0000008000 */
[----:B--2---:R-:W2:Y:S01]  /*7a10*/  FENCE.VIEW.ASYNC.S ;  /* 0x00000000000073c6 */ /* 0x004ea20000000000 */
[----:B------:R-:W-:Y:S02]  /*7a20*/  @P6 PRMT R0, R0, 0x654, R3 ;  /* 0x0000065400006816 */ /* 0x000fe40000000003 */
[----:B------:R-:W-:Y:S01]  /*7a30*/  LEA R3, R44, UR47, 0x3 ;  /* 0x0000002f2c037c11 */ /* 0x000fe2000f8e18ff */
[----:B--2---:R-:W-:Y:S06]  /*7a40*/  BAR.SYNC.DEFER_BLOCKING 0x1, 0x80 ;  /* 0x0042000000007b1d */ /* 0x004fec0000010000 */
[----:B------:R-:W-:Y:S05]  /*7a50*/  @P0 BRA `(.L_x_137) ;  /* 0x0000000000380947 */ /* 0x000fea0003800000 */
[----:B------:R-:W-:Y:S02]  /*7a60*/  UIADD3 UR12, UP0, UPT, UR54, 0x680, URZ ;  /* 0x00000680360c7890 */ /* 0x000fe4000ff1e0ff */
[----:B------:R-:W-:Y:S02]  /*7a70*/  UIADD3 UR9, UPT, UPT, UR41, 0x10, URZ ;  /* 0x0000001029097890 */ /* 0x000fe4000fffe0ff */
[----:B------:R-:W-:Y:S02]  /*7a80*/  UIADD3 UR8, UPT, UPT, UR47, 0x1200, URZ ;  /* 0x000012002f087890 */ /* 0x000fe4000fffe0ff */
[----:B------:R-:W-:Y:S01]  /*7a90*/  UIADD3.X UR13, UPT, UPT, URZ, UR55, URZ, UP0, !UPT ;  /* 0x00000037ff0d7290 */ /* 0x000fe200087fe4ff */
[----:B------:R-:W-:Y:S01]  /*7aa0*/  UMOV UR10, UR42 ;  /* 0x0000002a000a7c82 */ /* 0x000fe20008000000 */
[----:B------:R-:W-:Y:S01]  /*7ab0*/  UMOV UR11, UR52 ;  /* 0x00000034000b7c82 */ /* 0x000fe20008000000 */
[----:B------:R-:W-:Y:S02]  /*7ac0*/  UIADD3 UR5, UPT, UPT, UR41, 0x50, URZ ;  /* 0x0000005029057890 */ /* 0x000fe4000fffe0ff */
[----:B------:R-:W-:Y:S01]  /*7ad0*/  UIADD3 UR4, UPT, UPT, UR47, 0x1a00, URZ ;  /* 0x00001a002f047890 */ /* 0x000fe2000fffe0ff */
[----:B------:R-:W-:Y:S03]  /*7ae0*/  UMOV UR6, UR42 ;  /* 0x0000002a00067c82 */ /* 0x000fe60008000000 */
[----:B------:R2:W-:Y:S01]  /*7af0*/  UTMASTG.3D [UR8], [UR12] ;  /* 0x000000080c0073b5 */ /* 0x0005e20008010000 */
[----:B------:R-:W-:Y:S04]  /*7b00*/  UMOV UR7, UR52 ;  /* 0x0000003400077c82 */ /* 0x000fe80008000000 */
[----:B------:R2:W-:Y:S01]  /*7b10*/  UTMASTG.3D [UR4], [UR12] ;  /* 0x000000040c0073b5 */ /* 0x0005e20008010000 */
[----:B------:R0:W-:Y:S01]  /*7b20*/  UTMACMDFLUSH ;  /* 0x00000000000079b7 */ /* 0x0001e20000000000 */
[----:B--2---:R-:W-:Y:S04]  /*7b30*/  DEPBAR.LE SB0, 0x1 ;  /* 0x000080400000791a */ /* 0x004fe80000000000 */
.L_x_137:
[----:B------:R-:W-:Y:S05]  /*7b40*/  BSYNC.RECONVERGENT B0 ;  /* 0x0000000000007941 */ /* 0x000fea0003800200 */
.L_x_136:
[----:B------:R-:W-:Y:S01]  /*7b50*/  BAR.SYNC.DEFER_BLOCKING 0x1, 0x80 ;  /* 0x0042000000007b1d */ /* 0x000fe20000010000 */
[----:B------:R-:W-:Y:S04]  /*7b60*/  UIADD3 UR43, UPT, UPT, UR53, 0x1, URZ ;  /* 0x00000001352b7890 */ /* 0x000fe8000fffe0ff */
[----:B------:R-:W-:Y:S04]  /*7b70*/  UISETP.NE.AND UP0, UPT, UR43, 0x4, UPT ;  /* 0x000000042b00788c */ /* 0x000fe8000bf05270 */
[----:B------:R-:W-:Y:S01]  /*7b80*/  USEL UR43, UR43, URZ, UP0 ;  /* 0x000000ff2b2b7287 */ /* 0x000fe20008000000 */
[----:B------:R2:W-:Y:S01]  /*7b90*/  @P6 SYNCS.ARRIVE.TRANS64.RED.A1T0 RZ, [R0+URZ], RZ ;  /* 0x000000ff00ff69a7 */ /* 0x0005e200081004ff */
[----:B------:R-:W-:Y:S01]  /*7ba0*/  BSSY B1, `(.L_x_138) ;  /* 0x0000013000017945 */ /* 0x000fe20003800000 */
[----:B------:R-:W3:Y:S02]  /*7bb0*/  @P6 SYNCS.PHASECHK.TRANS64.TRYWAIT P0, [R3+URZ+0xd0], R4 ;  /* 0x0000d004030065a7 */ /* 0x000ee400080011ff */
[----:B---3--:R-:W-:Y:S01]  /*7bc0*/  @P6 SEL R45, RZ, 0x1, !P0 ;  /* 0x00000001ff2d6807 */ /* 0x008fe20004000000 */
[----:B--2---:R-:W-:Y:S06]  /*7bd0*/  @!P6 BRA `(.L_x_139) ;  /* 0x00000000003ce947 */ /* 0x004fec0003800000 */
[----:B------:R-:W-:Y:S01]  /*7be0*/  ISETP.NE.AND P1, PT, R46, RZ, PT ;  /* 0x000000ff2e00720c */ /* 0x000fe20003f25270 */
[----:B------:R-:W-:Y:S01]  /*7bf0*/  BSSY B0, `(.L_x_140) ;  /* 0x0000009000007945 */ /* 0x000fe20003800000 */
[----:B------:R-:W-:Y:S11]  /*7c00*/  ISETP.NE.AND P0, PT, R45, RZ, PT ;  /* 0x000000ff2d00720c */ /* 0x000ff60003f05270 */
[----:B------:R-:W-:Y:S05]  /*7c10*/  @P1 IMAD R4, R44, 0x1000, R84 ;  /* 0x000010002c041824 */ /* 0x000fea00078e0254 */
[----:B------:R-:W-:Y:S05]  /*7c20*/  @P1 IADD3 R0, PT, PT, R4, UR47, RZ ;  /* 0x0000002f04001c10 */ /* 0x000fea000fffe0ff */
[----:B------:R-:W-:Y:S01]  /*7c30*/  @P1 IMAD.IADD R0, R47, 0x1, R0 ;  /* 0x000000012f001824 */ /* 0x000fe200078e0200 */
[----:B------:R-:W-:Y:S06]  /*7c40*/  @P0 BRA `(.L_x_141) ;  /* 0x00000000000c0947 */ /* 0x000fec0003800000 */
[----:B------:R-:W-:Y:S04]  /*7c50*/  SHF.L.U32 R5, R78, 0x1f, RZ ;  /* 0x0000001f4e057819 */ /* 0x000fe800000006ff */
[----:B------:R-:W2:Y:S02]  /*7c60*/  SYNCS.PHASECHK.TRANS64.TRYWAIT P0, [R3+URZ+0xd0], R5 ;  /* 0x0000d005030075a7 */ /* 0x000ea400080011ff */
[----:B--2---:R-:W-:Y:S05]  /*7c70*/  @!P0 BRA `(.L_x_142) ;  /* 0x0000002000d08947 */ /* 0x004fea0003800000 */
.L_x_141:
[----:B------:R-:W-:Y:S05]  /*7c80*/  BSYNC B0 ;  /* 0x0000000000007941 */ /* 0x000fea0003800000 */
.L_x_140:
[----:B------:R-:W-:Y:S02]  /*7c90*/  ISETP.NE.AND P0, PT, R46, RZ, PT ;  /* 0x000000ff2e00720c */ /* 0x000fe40003f05270 */
[----:B------:R-:W-:Y:S11]  /*7ca0*/  IADD3 R44, PT, PT, R44, 0x1, RZ ;  /* 0x000000012c2c7810 */ /* 0x000ff60007ffe0ff */
[----:B------:R3:W4:Y:S04]  /*7cb0*/  @P0 LDS.128 R40, [R4+UR47+0x200] ;  /* 0x0002002f04280984 */ /* 0x0007280008000c00 */
[----:B------:R3:W1:Y:S02]  /*7cc0*/  @P0 LDS.128 R48, [R0+0x200] ;  /* 0x0002000000300984 */ /* 0x0006640000000c00 */
.L_x_139:
[----:B------:R-:W-:Y:S05]  /*7cd0*/  BSYNC B1 ;  /* 0x0000000000017941 */ /* 0x000fea0003800000 */
.L_x_138:
[----:B---3--:R-:W-:Y:S05]  /*7ce0*/  VIADD R0, R34, 0x20 ;  /* 0x0000002022007836 */ /* 0x008fea0000000000 */
[----:B------:R-:W-:Y:S04]  /*7cf0*/  SHF.R.U32.HI R0, RZ, 0x15, R0 ;  /* 0x00000015ff007819 */ /* 0x000fe80000011600 */
[----:B------:R-:W-:Y:S11]  /*7d00*/  LOP3.LUT P0, RZ, R0, 0x3, R72, 0x48, !PT ;  /* 0x0000000300ff7812 */ /* 0x000ff60007804848 */
[----:B------:R-:W-:Y:S02]  /*7d10*/  @!UPT UIADD3 URZ, UPT, UPT, URZ, URZ, URZ ;  /* 0x000000fffffff290 */ /* 0x000fe4000fffe0ff */
[----:B------:R-:W-:Y:S05]  /*7d20*/  @!P0 BRA `(.L_x_143) ;  /* 0x0000000000408947 */ /* 0x000fea0003800000 */
[----:B------:R-:W2:Y:S01]  /*7d30*/  LDCU.64 UR8, c[0x4][0x70] ;  /* 0x01000e00ff0877ac */ /* 0x000ea20008000a00 */
[----:B------:R-:W-:Y:S01]  /*7d40*/  MOV R15, 0x0 ;  /* 0x00000000000f7802 */ /* 0x000fe20000000f00 */
[----:B------:R-:W-:Y:S02]  /*7d50*/  HFMA2 R12, -RZ, RZ, 0, 5.9604644775390625e-08 ;  /* 0x00000001ff0c7431 */ /* 0x000fe400000001ff */
[----:B-1----:R-:W-:Y:S02]  /*7d60*/  IMAD.MOV.U32 R8, RZ, RZ, 0x192 ;  /* 0x00000192ff087424 */ /* 0x002fe400078e00ff */
[----:B------:R-:W-:Y:S01]  /*7d70*/  IMAD.MOV.U32 R13, RZ, RZ, RZ ;  /* 0x000000ffff0d7224 */ /* 0x000fe200078e00ff */
[----:B------:R-:W1:Y:S01]  /*7d80*/  LDCU.64 UR6, c[0x4][0x78] ;  /* 0x01000f00ff0677ac */ /* 0x000e620008000a00 */
[----:B------:R-:W3:Y:S01]  /*7d90*/  LDC.64 R14, c[0x4][R15] ;  /* 0x010000000f0e7b82 */ /* 0x000ee20000000a00 */
[----:B------:R-:W5:Y:S01]  /*7da0*/  LDCU.64 UR4, c[0x4][0x10] ;  /* 0x01000200ff0477ac */ /* 0x000f620008000a00 */
[----:B--2---:R-:W-:Y:S01]  /*7db0*/  MOV R5, UR9 ;  /* 0x0000000900057c02 */ /* 0x004fe20008000f00 */
[----:B------:R-:W-:Y:S01]  /*7dc0*/  IMAD.U32 R4, RZ, RZ, UR8 ;  /* 0x00000008ff047e24 */ /* 0x000fe2000f8e00ff */
[----:B-1----:R-:W-:Y:S01]  /*7dd0*/  MOV R7, UR7 ;  /* 0x0000000700077c02 */ /* 0x002fe20008000f00 */
[----:B------:R-:W-:Y:S01]  /*7de0*/  IMAD.U32 R6, RZ, RZ, UR6 ;  /* 0x00000006ff067e24 */ /* 0x000fe2000f8e00ff */
[----:B-----5:R-:W-:Y:S01]  /*7df0*/  MOV R11, UR5 ;  /* 0x00000005000b7c02 */ /* 0x020fe20008000f00 */
[----:B------:R-:W-:Y:S02]  /*7e00*/  IMAD.U32 R10, RZ, RZ, UR4 ;  /* 0x00000004ff0a7e24 */ /* 0x000fe4000f8e00ff */
[----:B------:R-:W-:Y:S07]  /*7e10*/  LEPC R20, `(.L_x_143) ;  /* 0x000000001014794e */ /* 0x000fee0000000000 */
[----:B---34-:R-:W-:Y:S05]  /*7e20*/  CALL.ABS.NOINC R14 ;  /* 0x000000000e007343 */ /* 0x018fea0003c00000 */
.L_x_143:
[----:B----4-:R-:W-:Y:S01]  /*7e30*/  SHF.L.U32 R20, R40, 0x10, RZ ;  /* 0x0000001028147819 */ /* 0x010fe200000006ff */
[----:B------:R-:W-:Y:S05]  /*7e40*/  WARPSYNC.ALL ;  /* 0x0000000000007948 */ /* 0x000fea0003800000 */
[----:B------:R-:W-:Y:S01]  /*7e50*/  R2UR UR4, R34 ;  /* 0x00000000220472ca */ /* 0x000fe200000e0000 */
[----:B------:R-:W-:Y:S01]  /*7e60*/  BSSY.RECONVERGENT B0, `(.L_x_144) ;  /* 0x000005a000007945 */ /* 0x000fe20003800200 */
[----:B------:R-:W-:Y:S02]  /*7e70*/  LOP3.LUT R21, R40, 0xffff0000, RZ, 0xc0, !PT ;  /* 0xffff000028157812 */ /* 0x000fe400078ec0ff */
[----:B------:R-:W-:Y:S02]  /*7e80*/  ISETP.NE.AND P6, PT, R81, RZ, PT ;  /* 0x000000ff5100720c */ /* 0x000fe40003fc5270 */
[----:B------:R-:W-:Y:S07]  /*7e90*/  ISETP.NE.AND P0, PT, R73, RZ, PT ;  /* 0x000000ff4900720c */ /* 0x000fee0003f05270 */
[----:B-12---:R-:W1:Y:S02]  /*7ea0*/  LDTM.x16 R4, tmem[UR4+0x20] ;  /* 0x00002004000479ee */ /* 0x006e640008240000 */
        /* <DEDUP_REMOVED lines=59> */
[----:B------:R-:W-:Y:S02]  /*8260*/  LEA R4, R44, UR47, 0x3 ;  /* 0x0000002f2c047c11 */ /* 0x000fe4000f8e18ff */
        /* <DEDUP_REMOVED lines=8> */
[----:B------:R-:W-:Y:S01]  /*82f0*/  @P6 SHF.L.U32 R3, R78, 0x1f, RZ ;  /* 0x0000001f4e036819 */ /* 0x000fe200000006ff */
        /* <DEDUP_REMOVED lines=16> */
.L_x_145:
[----:B------:R-:W-:Y:S05]  /*8400*/  BSYNC.RECONVERGENT B0 ;  /* 0x0000000000007941 */ /* 0x000fea0003800200 */
.L_x_144:
        /* <DEDUP_REMOVED lines=19> */
.L_x_149:
[----:B------:R-:W-:Y:S05]  /*8540*/  BSYNC B0 ;  /* 0x0000000000007941 */ /* 0x000fea0003800000 */
.L_x_148:
[----:B------:R-:W-:Y:S11]  /*8550*/  ISETP.NE.AND P0, PT, R46, RZ, PT ;  /* 0x000000ff2e00720c */ /* 0x000ff60003f05270 */
[----:B------:R-:W-:Y:S02]  /*8560*/  @!UPT UIADD3 URZ, UPT, UPT, URZ, URZ, URZ ;  /* 0x000000fffffff290 */ /* 0x000fe4000fffe0ff */
[----:B------:R3:W4:Y:S04]  /*8570*/  @P0 LDS.128 R40, [R44+UR47+0x200] ;  /* 0x0002002f2c280984 */ /* 0x0007280008000c00 */
[----:B------:R3:W1:Y:S02]  /*8580*/  @P0 LDS.128 R48, [R47+0x200] ;  /* 0x000200002f300984 */ /* 0x0006640000000c00 */
.L_x_147:
[----:B------:R-:W-:Y:S05]  /*8590*/  BSYNC B1 ;  /* 0x0000000000017941 */ /* 0x000fea0003800000 */
.L_x_146:
[----:B--2---:R-:W-:Y:S05]  /*85a0*/  VIADD R0, R34, 0x30 ;  /* 0x0000003022007836 */ /* 0x004fea0000000000 */
        /* <DEDUP_REMOVED lines=20> */
.L_x_151:
[----:B------:R-:W-:Y:S01]  /*86f0*/  ISETP.NE.AND P0, PT, R73, RZ, PT ;  /* 0x000000ff4900720c */ /* 0x000fe20003f05270 */
[----:B------:R-:W-:Y:S05]  /*8700*/  WARPSYNC.ALL ;  /* 0x0000000000007948 */ /* 0x000fea0003800000 */
[----:B------:R-:W-:Y:S01]  /*8710*/  R2UR UR4, R34 ;  /* 0x00000000220472ca */ /* 0x000fe200000e0000 */
[----:B------:R-:W-:Y:S01]  /*8720*/  BSSY.RECONVERGENT B0, `(.L_x_152) ;  /* 0x0000056000007945 */ /* 0x000fe20003800200 */
[C---:B----4-:R-:W-:Y:S02]  /*8730*/  SHF.L.U32 R20, R40.reuse, 0x10, RZ ;  /* 0x0000001028147819 */ /* 0x050fe400000006ff */
[----:B------:R-:W-:Y:S02]  /*8740*/  LOP3.LUT R21, R40, 0xffff0000, RZ, 0xc0, !PT ;  /* 0xffff000028157812 */ /* 0x000fe400078ec0ff */
[C---:B------:R-:W-:Y:S02]  /*8750*/  SHF.L.U32 R34, R41.reuse, 0x10, RZ ;  /* 0x0000001029227819 */ /* 0x040fe400000006ff */
[----:B-1----:R-:W-:Y:S02]  /*8760*/  LOP3.LUT R36, R41, 0xffff0000, RZ, 0xc0, !PT ;  /* 0xffff000029247812 */ /* 0x002fe400078ec0ff */
[C---:B------:R-:W-:Y:S02]  /*8770*/  SHF.L.U32 R37, R42.reuse, 0x10, RZ ;  /* 0x000000102a257819 */ /* 0x040fe400000006ff */
[----:B------:R-:W-:Y:S01]  /*8780*/  LOP3.LUT R38, R42, 0xffff0000, RZ, 0xc0, !PT ;  /* 0xffff00002a267812 */ /* 0x000fe200078ec0ff */
[----:B------:R-:W1:Y:S01]  /*8790*/  LDTM.x16 R4, tmem[UR4+0x30] ;  /* 0x00003004000479ee */ /* 0x000e620008240000 */
[C---:B------:R-:W-:Y:S01]  /*87a0*/  SHF.L.U32 R39, R43.reuse, 0x10, RZ ;  /* 0x000000102b277819 */ /* 0x040fe200000006ff */
[----:B------:R-:W-:Y:S01]  /*87b0*/  NOP ;  /* 0x0000000000007918 */ /* 0x000fe20000000000 */
[----:B------:R-:W-:Y:S02]  /*87c0*/  LOP3.LUT R40, R43, 0xffff0000, RZ, 0xc0, !PT ;  /* 0xffff00002b287812 */ /* 0x000fe400078ec0ff */
[C---:B------:R-:W-:Y:S02]  /*87d0*/  SHF.L.U32 R41, R48.reuse, 0x10, RZ ;  /* 0x0000001030297819 */ /* 0x040fe400000006ff */
[----:B------:R-:W-:Y:S02]  /*87e0*/  LOP3.LUT R42, R48, 0xffff0000, RZ, 0xc0, !PT ;  /* 0xffff0000302a7812 */ /* 0x000fe400078ec0ff */
[----:B------:R-:W-:Y:S02]  /*87f0*/  IADD3 R83, PT, PT, R83, 0x160, RZ ;  /* 0x0000016053537810 */ /* 0x000fe40007ffe0ff */
[----:B------:R-:W-:Y:S02]  /*8800*/  SHF.L.U32 R43, R49, 0x10, RZ ;  /* 0x00000010312b7819 */ /* 0x000fe400000006ff */
[----:B------:R-:W-:Y:S02]  /*8810*/  LOP3.LUT R83, R83, 0xfefffff8, RZ, 0xc0, !PT ;  /* 0xfefffff853537812 */ /* 0x000fe400078ec0ff */
[----:B---3--:R-:W-:Y:S02]  /*8820*/  LOP3.LUT R44, R49, 0xffff0000, RZ, 0xc0, !PT ;  /* 0xffff0000312c7812 */ /* 0x008fe400078ec0ff */
[----:B-1----:R1:W-:Y:S01]  /*8830*/  SYNCS.ARRIVE.TRANS64.RED.A1T0 RZ, [R83+URZ], RZ ;  /* 0x000000ff53ff79a7 */ /* 0x0023e200081004ff */
[C---:B------:R-:W-:Y:S02]  /*8840*/  SHF.L.U32 R45, R50.reuse, 0x10, RZ ;  /* 0x00000010322d7819 */ /* 0x040fe400000006ff */
[----:B------:R-:W-:Y:S02]  /*8850*/  LOP3.LUT R46, R50, 0xffff0000, RZ, 0xc0, !PT ;  /* 0xffff0000322e7812 */ /* 0x000fe400078ec0ff */
[----:B------:R-:W-:Y:S01]  /*8860*/  SHF.L.U32 R47, R51, 0x10, RZ ;  /* 0x00000010332f7819 */ /* 0x000fe200000006ff */
        /* <DEDUP_REMOVED lines=15> */
[----:B------:R-:W-:Y:S01]  /*8960*/  FFMA R2, R33, R19, R2 ;  /* 0x0000001321027223 */ /* 0x000fe20000000002 */
[C---:B------:R-:W-:Y:S01]  /*8970*/  FFMA R4, R35.reuse, R20, R4 ;  /* 0x0000001423047223 */ /* 0x040fe20000000004 */
        /* <DEDUP_REMOVED lines=8> */
[----:B------:R-:W-:Y:S01]  /*8a00*/  FFMA R3, R35, R42, R3 ;  /* 0x0000002a23037223 */ /* 0x000fe20000000003 */
[----:B------:R-:W-:Y:S01]  /*8a10*/  F2FP.BF16.F32.PACK_AB R4, R5, R4 ;  /* 0x000000040504723e */ /* 0x000fe200000010ff */
        /* <DEDUP_REMOVED lines=8> */
[C---:B------:R-:W-:Y:S01]  /*8aa0*/  FFMA R18, R35.reuse, R47, R18 ;  /* 0x0000002f23127223 */ /* 0x040fe20000000012 */
[----:B------:R-:W-:Y:S01]  /*8ab0*/  FFMA R2, R35, R48, R2 ;  /* 0x0000003023027223 */ /* 0x000fe20000000002 */
[----:B------:R-:W-:Y:S02]  /*8ac0*/  F2FP.BF16.F32.PACK_AB R8, R3, R0 ;  /* 0x000000000308723e */ /* 0x000fe400000010ff */
[----:B------:R1:W-:Y:S01]  /*8ad0*/  STS.128 [R84+UR47+0x3200], R4 ;  /* 0x0032000454007988 */ /* 0x0003e20008000c2f */
[----:B------:R-:W-:Y:S02]  /*8ae0*/  F2FP.BF16.F32.PACK_AB R9, R15, R14 ;  /* 0x0000000e0f09723e */ /* 0x000fe400000010ff */
        /* <DEDUP_REMOVED lines=25> */
.L_x_153:
[----:B------:R-:W-:Y:S05]  /*8c80*/  BSYNC.RECONVERGENT B0 ;  /* 0x0000000000007941 */ /* 0x000fea0003800200 */
.L_x_152:
[----:B------:R-:W-:Y:S01]  /*8c90*/  BAR.SYNC.DEFER_BLOCKING 0x1, 0x80 ;  /* 0x0042000000007b1d */ /* 0x000fe20000010000 */
[----:B------:R-:W-:Y:S01]  /*8ca0*/  UISETP.NE.AND UP0, UPT, UR49, -0x4, UPT ;  /* 0xfffffffc3100788c */ /* 0x000fe2000bf05270 */
[----:B------:R-:W-:Y:S08]  /*8cb0*/  IADD3 R53, PT, PT, R53, 0x1, RZ ;  /* 0x0000000135357810 */ /* 0x000ff00007ffe0ff */
[----:B------:R-:W-:Y:S05]  /*8cc0*/  BRA.U !UP0, `(.L_x_154) ;  /* 0x0000000108287547 */ /* 0x000fea000b800000 */
[----:B------:R-:W-:Y:S01]  /*8cd0*/  ISETP.NE.AND P0, PT, R81, RZ, PT ;  /* 0x000000ff5100720c */ /* 0x000fe20003f05270 */
[----:B------:R-:W-:Y:S01]  /*8ce0*/  IMAD.U32 R2, RZ, RZ, UR53 ;  /* 0x00000035ff027e24 */ /* 0x000fe2000f8e00ff */
[----:B------:R-:W-:Y:S01]  /*8cf0*/  UIADD3 UR53, UPT, UPT, UR53, 0x1, URZ ;  /* 0x0000000135357890 */ /* 0x000fe2000fffe0ff */
[----:B------:R-:W-:Y:S03]  /*8d00*/  IMAD.U32 R0, RZ, RZ, UR46 ;  /* 0x0000002eff007e24 */ /* 0x000fe6000f8e00ff */
[----:B------:R-:W-:Y:S04]  /*8d10*/  UISETP.NE.AND UP0, UPT, UR53, 0x4, UPT ;  /* 0x000000043500788c */ /* 0x000fe8000bf05270 */
[----:B------:R-:W-:Y:S03]  /*8d20*/  USEL UR53, UR53, URZ, UP0 ;  /* 0x000000ff35357287 */ /* 0x000fe60008000000 */
[----:B------:R-:W-:Y:S05]  /*8d30*/  @P0 LEA R2, R2, UR47, 0x3 ;  /* 0x0000002f02020c11 */ /* 0x000fea000f8e18ff */
[----:B------:R-:W-:Y:S05]  /*8d40*/  @P0 VIADD R2, R2, 0xf0 ;  /* 0x000000f002020836 */ /* 0x000fea0000000000 */
[----:B------:R-:W-:Y:S04]  /*8d50*/  @P0 PRMT R0, R0, 0x654, R2 ;  /* 0x0000065400000816 */ /* 0x000fe80000000002 */
[----:B------:R2:W-:Y:S03]  /*8d60*/  @P0 SYNCS.ARRIVE.TRANS64.RED.A1T0 RZ, [R0+URZ], RZ ;  /* 0x000000ff00ff09a7 */ /* 0x0005e600081004ff */
.L_x_154:
[----:B------:R-:W-:Y:S01]  /*8d70*/  ISETP.NE.AND P2, PT, R79, RZ, PT ;  /* 0x000000ff4f00720c */ /* 0x000fe20003f45270 */
[----:B------:R-:W-:Y:S01]  /*8d80*/  UIADD3 UR49, UPT, UPT, UR49, 0x4, URZ ;  /* 0x0000000431317890 */ /* 0x000fe2000fffe0ff */
[----:B------:R-:W-:Y:S01]  /*8d90*/  ISETP.NE.AND P0, PT, R80, 0x2, PT ;  /* 0x000000025000780c */ /* 0x000fe20003f05270 */
[----:B-1----:R-:W-:Y:S01]  /*8da0*/  IMAD.IADD R4, R29, 0x1, R64 ;  /* 0x000000011d047824 */ /* 0x002fe200078e0240 */
[----:B------:R-:W-:Y:S01]  /*8db0*/  ISETP.NE.AND P1, PT, R53, 0x4, PT ;  /* 0x000000043500780c */ /* 0x000fe20003f25270 */
[----:B------:R-:W-:Y:S01]  /*8dc0*/  IMAD.IADD R3, R30, 0x1, R65 ;  /* 0x000000011e037824 */ /* 0x000fe200078e0241 */
[----:B------:R-:W-:Y:S02]  /*8dd0*/  SEL R2, RZ, 0x1, P0 ;  /* 0x00000001ff027807 */ /* 0x000fe40000000000 */
[----:B--2---:R-:W-:Y:S02]  /*8de0*/  SEL R0, RZ, 0x1, P1 ;  /* 0x00000001ff007807 */ /* 0x004fe40000800000 */
[----:B------:R-:W-:Y:S02]  /*8df0*/  LOP3.LUT R76, R76, R2, RZ, 0x3c, !PT ;  /* 0x000000024c4c7212 */ /* 0x000fe400078e3cff */
[----:B------:R-:W-:Y:S02]  /*8e00*/  LOP3.LUT R77, R77, R0, RZ, 0x3c, !PT ;  /* 0x000000004d4d7212 */ /* 0x000fe400078e3cff */
[----:B------:R-:W-:Y:S02]  /*8e10*/  @P2 R2UR UR52, R75 ;  /* 0x000000004b3422ca */ /* 0x000fe400000e0000 */
[----:B------:R-:W-:Y:S02]  /*8e20*/  SEL R80, R80, RZ, P0 ;  /* 0x000000ff50507207 */ /* 0x000fe40000000000 */
[----:B------:R-:W-:Y:S01]  /*8e30*/  SEL R53, R53, RZ, P1 ;  /* 0x000000ff35357207 */ /* 0x000fe20000800000 */
[----:B------:R-:W-:Y:S10]  /*8e40*/  @P2 BRA `(.L_x_155) ;  /* 0xffffffcc00802947 */ /* 0x000ff4000383ffff */
[----:B------:R-:W1:Y:S01]  /*8e50*/  LDCU.64 UR6, c[0x0][0x888] ;  /* 0x00011100ff0677ac */ /* 0x000e620008000a00 */
[----:B------:R-:W2:Y:S01]  /*8e60*/  LDCU.64 UR4, c[0x0][0x890] ;  /* 0x00011200ff0477ac */ /* 0x000ea20008000a00 */
[----:B-1----:R-:W-:Y:S02]  /*8e70*/  ISETP.NE.U32.AND P2, PT, RZ, UR6, PT ;  /* 0x00000006ff007c0c */ /* 0x002fe4000bf45070 */
[----:B--2---:R-:W-:Y:S02]  /*8e80*/  ISETP.NE.U32.AND P1, PT, RZ, UR4, PT ;  /* 0x00000004ff007c0c */ /* 0x004fe4000bf25070 */
[----:B------:R-:W-:Y:S02]  /*8e90*/  ISETP.NE.AND.EX P2, PT, RZ, UR7, PT, P2 ;  /* 0x00000007ff007c0c */ /* 0x000fe4000bf45320 */
[----:B------:R-:W-:-:S13]  /*8ea0*/  ISETP.NE.AND.EX P0, PT, RZ, UR5, PT, P1 ;  /* 0x00000005ff007c0c */ /* 0x000fda000bf05310 */
[----:B------:R-:W-:Y:S05]  /*8eb0*/  @P2 BRA P0, `(.L_x_156) ;  /* 0x00000000003c2947 */ /* 0x000fea0000000000 */
[----:B------:R-:W-:-:S13]  /*8ec0*/  ISETP.NE.AND.EX P1, PT, RZ, UR5, PT, P1 ;  /* 0x00000005ff007c0c */ /* 0x000fda000bf25310 */
[----:B------:R-:W-:Y:S05]  /*8ed0*/  @P1 BRA `(.L_x_157) ;  /* 0x00000000000c1947 */ /* 0x000fea0003800000 */
[----:B------:R-:W-:-:S13]  /*8ee0*/  FSETP.NEU.AND P0, PT, R35, RZ, PT ;  /* 0x000000ff2300720b */ /* 0x000fda0003f0d000 */
[----:B------:R-:W-:Y:S05]  /*8ef0*/  @!P0 EXIT ;  /* 0x000000000000894d */ /* 0x000fea0003800000 */
[----:B------:R-:W-:Y:S05]  /*8f00*/  BRA `(.L_x_156) ;  /* 0x0000000000287947 */ /* 0x000fea0003800000 */
.L_x_157:
[----:B------:R-:W-:Y:S01]  /*8f10*/  ISETP.NE.AND P0, PT, R82, RZ, PT ;  /* 0x000000ff5200720c */ /* 0x000fe20003f05270 */
[----:B------:R-:W-:-:S12]  /*8f20*/  BSSY.RECONVERGENT B0, `(.L_x_156) ;  /* 0x0000008000007945 */ /* 0x000fd80003800200 */
[----:B------:R-:W-:Y:S05]  /*8f30*/  @P0 BRA `(.L_x_158) ;  /* 0x0000000000100947 */ /* 0x000fea0003800000 */
[----:B------:R-:W-:-:S04]  /*8f40*/  ISETP.NE.U32.AND P0, PT, RZ, UR6, PT ;  /* 0x00000006ff007c0c */ /* 0x000fc8000bf05070 */
[----:B------:R-:W-:-:S13]  /*8f50*/  ISETP.NE.AND.EX P0, PT, RZ, UR7, PT, P0 ;  /* 0x00000007ff007c0c */ /* 0x000fda000bf05300 */
[----:B------:R-:W-:Y:S05]  /*8f60*/  @!P0 EXIT ;  /* 0x000000000000894d */ /* 0x000fea0003800000 */
[----:B------:R-:W-:Y:S05]  /*8f70*/  BRA `(.L_x_159) ;  /* 0x0000000000087947 */ /* 0x000fea0003800000 */
.L_x_158:
[----:B------:R-:W-:-:S13]  /*8f80*/  FSETP.NEU.AND P0, PT, R35, RZ, PT ;  /* 0x000000ff2300720b */ /* 0x000fda0003f0d000 */
[----:B------:R-:W-:Y:S05]  /*8f90*/  @!P0 EXIT ;  /* 0x000000000000894d */ /* 0x000fea0003800000 */
.L_x_159:
[----:B------:R-:W-:Y:S05]  /*8fa0*/  BSYNC.RECONVERGENT B0 ;  /* 0x0000000000007941 */ /* 0x000fea0003800200 */
.L_x_156:
[----:B------:R-:W-:Y:S01]  /*8fb0*/  ULEA UR4, UR53, UR47, 0x3 ;  /* 0x0000002f35047291 */ /* 0x000fe2000f8e18ff */
[----:B------:R-:W-:-:S04]  /*8fc0*/  DEPBAR.LE SB0, 0x0 ;  /* 0x000080000000791a */ /* 0x000fc80000000000 */
[----:B------:R-:W-:-:S04]  /*8fd0*/  UIADD3 UR4, UPT, UPT, UR4, 0xf0, URZ ;  /* 0x000000f004047890 */ /* 0x000fc8000fffe0ff */
[----:B------:R-:W-:-:S09]  /*8fe0*/  UPRMT UR4, UR46, 0x654, UR4 ;  /* 0x000006542e047896 */ /* 0x000fd20008000004 */
[----:B------:R-:W-:Y:S01]  /*8ff0*/  SYNCS.ARRIVE.TRANS64.RED.A1T0 RZ, [UR4], RZ ;  /* 0x000000ffffff79a7 */ /* 0x000fe20008100404 */
[----:B------:R-:W-:Y:S05]  /*9000*/  EXIT ;  /* 0x000000000000794d */ /* 0x000fea0003800000 */
.L_x_25:
[----:B--2---:R2:W4:Y:S02]  /*9010*/  SYNCS.PHASECHK.TRANS64.TRYWAIT P0, [R2+URZ+0x190], R5 ;  /* 0x00019005020075a7 */ /* 0x00452400080011ff */
[----:B----4-:R-:W-:Y:S05]  /*9020*/  @!P0 NANOSLEEP.SYNCS 0x989680 ;  /* 0x009896800000895d */ /* 0x010fea0003900000 */
[----:B------:R-:W4:Y:S02]  /*9030*/  @!P0 SYNCS.PHASECHK.TRANS64 P0, [R2+URZ+0x190], R5 ;  /* 0x00019005020085a7 */ /* 0x000f2400080010ff */
[----:B----4-:R-:W-:Y:S05]  /*9040*/  @!P0 BRA `(.L_x_25) ;  /* 0xfffffffc00f08947 */ /* 0x010fea000383ffff */
[----:B------:R-:W-:Y:S05]  /*9050*/  BRA `(.L_x_160) ;  /* 0xffffff88003c7947 */ /* 0x000fea000383ffff */
.L_x_28:
[----:B------:R-:W-:-:S07]  /*9060*/  MOV R2, UR49 ;  /* 0x0000003100027c02 */ /* 0x000fce0008000f00 */
.L_x_161:
[----:B-1----:R1:W2:Y:S02]  /*9070*/  SYNCS.PHASECHK.TRANS64.TRYWAIT P0, [R2+URZ+0x68], R4 ;  /* 0x00006804020075a7 */ /* 0x0022a400080011ff */
[----:B--2---:R-:W-:Y:S05]  /*9080*/  @!P0 NANOSLEEP.SYNCS 0x989680 ;  /* 0x009896800000895d */ /* 0x004fea0003900000 */
[----:B------:R-:W2:Y:S02]  /*9090*/  @!P0 SYNCS.PHASECHK.TRANS64 P0, [R2+URZ+0x68], R4 ;  /* 0x00006804020085a7 */ /* 0x000ea400080010ff */
[----:B--2---:R-:W-:Y:S05]  /*90a0*/  @!P0 BRA `(.L_x_161) ;  /* 0xfffffffc00f08947 */ /* 0x004fea000383ffff */
[----:B------:R-:W-:Y:S05]  /*90b0*/  BRA `(.L_x_27) ;  /* 0xffffff8800a07947 */ /* 0x000fea000383ffff */
.L_x_35:
[----:B-1----:R-:W-:-:S07]  /*90c0*/  MOV R2, UR17 ;  /* 0x0000001100027c02 */ /* 0x002fce0008000f00 */
.L_x_162:
[----:B-1----:R1:W2:Y:S02]  /*90d0*/  SYNCS.PHASECHK.TRANS64.TRYWAIT P0, [R2+URZ+0x68], R4 ;  /* 0x00006804020075a7 */ /* 0x0022a400080011ff */
[----:B--2---:R-:W-:Y:S05]  /*90e0*/  @!P0 NANOSLEEP.SYNCS 0x989680 ;  /* 0x009896800000895d */ /* 0x004fea0003900000 */
[----:B------:R-:W2:Y:S02]  /*90f0*/  @!P0 SYNCS.PHASECHK.TRANS64 P0, [R2+URZ+0x68], R4 ;  /* 0x00006804020085a7 */ /* 0x000ea400080010ff */
[----:B--2---:R-:W-:Y:S05]  /*9100*/  @!P0 BRA `(.L_x_162) ;  /* 0xfffffffc00f08947 */ /* 0x004fea000383ffff */
[----:B------:R-:W-:Y:S05]  /*9110*/  BRA `(.L_x_34) ;  /* 0xffffff8c00587947 */ /* 0x000fea000383ffff */
.L_x_40:
[----:B-1----:R1:W2:Y:S02]  /*9120*/  SYNCS.PHASECHK.TRANS64.TRYWAIT P0, [R2+URZ+0x120], R3 ;  /* 0x00012003020075a7 */ /* 0x0022a400080011ff */
[----:B--2---:R-:W-:Y:S05]  /*9130*/  @!P0 NANOSLEEP.SYNCS 0x989680 ;  /* 0x009896800000895d */ /* 0x004fea0003900000 */
[----:B------:R-:W2:Y:S02]  /*9140*/  @!P0 SYNCS.PHASECHK.TRANS64 P0, [R2+URZ+0x120], R3 ;  /* 0x00012003020085a7 */ /* 0x000ea400080010ff */
[----:B--2---:R-:W-:Y:S05]  /*9150*/  @!P0 BRA `(.L_x_40) ;  /* 0xfffffffc00f08947 */ /* 0x004fea000383ffff */
[----:B------:R-:W-:Y:S05]  /*9160*/  BRA `(.L_x_163) ;  /* 0xffffff8c00f87947 */ /* 0x000fea000383ffff */
.L_x_44:
[----:B------:R-:W-:-:S07]  /*9170*/  MOV R0, UR4 ;  /* 0x0000000400007c02 */ /* 0x000fce0008000f00 */
.L_x_164:
[----:B-1----:R1:W2:Y:S02]  /*9180*/  SYNCS.PHASECHK.TRANS64.TRYWAIT P0, [R0+URZ], R2 ;  /* 0x00000002000075a7 */ /* 0x0022a400080011ff */
[----:B--2---:R-:W-:Y:S05]  /*9190*/  @!P0 NANOSLEEP.SYNCS 0x989680 ;  /* 0x009896800000895d */ /* 0x004fea0003900000 */
[----:B------:R-:W2:Y:S02]  /*91a0*/  @!P0 SYNCS.PHASECHK.TRANS64 P0, [R0+URZ], R2 ;  /* 0x00000002000085a7 */ /* 0x000ea400080010ff */
[----:B--2---:R-:W-:Y:S05]  /*91b0*/  @!P0 BRA `(.L_x_164) ;  /* 0xfffffffc00f08947 */ /* 0x004fea000383ffff */
[----:B------:R-:W-:Y:S05]  /*91c0*/  BRA `(.L_x_165) ;  /* 0xffffff9400687947 */ /* 0x000fea000383ffff */
.L_x_45:
[----:B------:R-:W-:-:S07]  /*91d0*/  MOV R0, UR4 ;  /* 0x0000000400007c02 */ /* 0x000fce0008000f00 */
.L_x_166:
[----:B-1----:R1:W2:Y:S02]  /*91e0*/  SYNCS.PHASECHK.TRANS64.TRYWAIT P0, [R0+URZ], R3 ;  /* 0x00000003000075a7 */ /* 0x0022a400080011ff */
[----:B--2---:R-:W-:Y:S05]  /*91f0*/  @!P0 NANOSLEEP.SYNCS 0x989680 ;  /* 0x009896800000895d */ /* 0x004fea0003900000 */
[----:B------:R-:W2:Y:S02]  /*9200*/  @!P0 SYNCS.PHASECHK.TRANS64 P0, [R0+URZ], R3 ;  /* 0x00000003000085a7 */ /* 0x000ea400080010ff */
[----:B--2---:R-:W-:Y:S05]  /*9210*/  @!P0 BRA `(.L_x_166) ;  /* 0xfffffffc00f08947 */ /* 0x004fea000383ffff */
[----:B------:R-:W-:Y:S05]  /*9220*/  BRA `(.L_x_167) ;  /* 0xffffff9400747947 */ /* 0x000fea000383ffff */
.L_x_46:
[----:B------:R-:W-:-:S07]  /*9230*/  MOV R0, UR4 ;  /* 0x0000000400007c02 */ /* 0x000fce0008000f00 */
.L_x_168:
[----:B-1----:R1:W2:Y:S02]  /*9240*/  SYNCS.PHASECHK.TRANS64.TRYWAIT P0, [R0+URZ], R3 ;  /* 0x00000003000075a7 */ /* 0x0022a400080011ff */
[----:B--2---:R-:W-:Y:S05]  /*9250*/  @!P0 NANOSLEEP.SYNCS 0x989680 ;  /* 0x009896800000895d */ /* 0x004fea0003900000 */
[----:B------:R-:W2:Y:S02]  /*9260*/  @!P0 SYNCS.PHASECHK.TRANS64 P0, [R0+URZ], R3 ;  /* 0x00000003000085a7 */ /* 0x000ea400080010ff */
[----:B--2---:R-:W-:Y:S05]  /*9270*/  @!P0 BRA `(.L_x_168) ;  /* 0xfffffffc00f08947 */ /* 0x004fea000383ffff */
[----:B------:R-:W-:Y:S05]  /*9280*/  BRA `(.L_x_169) ;  /* 0xffffff9400807947 */ /* 0x000fea000383ffff */
.L_x_47:
[----:B------:R-:W-:-:S07]  /*9290*/  MOV R0, UR4 ;  /* 0x0000000400007c02 */ /* 0x000fce0008000f00 */
.L_x_170:
[----:B-1----:R1:W2:Y:S02]  /*92a0*/  SYNCS.PHASECHK.TRANS64.TRYWAIT P0, [R0+URZ], R3 ;  /* 0x00000003000075a7 */ /* 0x0022a400080011ff */
[----:B--2---:R-:W-:Y:S05]  /*92b0*/  @!P0 NANOSLEEP.SYNCS 0x989680 ;  /* 0x009896800000895d */ /* 0x004fea0003900000 */
[----:B------:R-:W2:Y:S02]  /*92c0*/  @!P0 SYNCS.PHASECHK.TRANS64 P0, [R0+URZ], R3 ;  /* 0x00000003000085a7 */ /* 0x000ea400080010ff */
[----:B--2---:R-:W-:Y:S05]  /*92d0*/  @!P0 BRA `(.L_x_170) ;  /* 0xfffffffc00f08947 */ /* 0x004fea000383ffff */
[----:B------:R-:W-:Y:S05]  /*92e0*/  BRA `(.L_x_171) ;  /* 0xffffff94008c7947 */ /* 0x000fea000383ffff */
.L_x_48:
[----:B------:R-:W-:-:S07]  /*92f0*/  MOV R0, UR4 ;  /* 0x0000000400007c02 */ /* 0x000fce0008000f00 */
.L_x_172:
[----:B-1----:R1:W2:Y:S02]  /*9300*/  SYNCS.PHASECHK.TRANS64.TRYWAIT P0, [R0+URZ], R3 ;  /* 0x00000003000075a7 */ /* 0x0022a400080011ff */
[----:B--2---:R-:W-:Y:S05]  /*9310*/  @!P0 NANOSLEEP.SYNCS 0x989680 ;  /* 0x009896800000895d */ /* 0x004fea0003900000 */
[----:B------:R-:W2:Y:S02]  /*9320*/  @!P0 SYNCS.PHASECHK.TRANS64 P0, [R0+URZ], R3 ;  /* 0x00000003000085a7 */ /* 0x000ea400080010ff */
[----:B--2---:R-:W-:Y:S05]  /*9330*/  @!P0 BRA `(.L_x_172) ;  /* 0xfffffffc00f08947 */ /* 0x004fea000383ffff */
[----:B------:R-:W-:Y:S05]  /*9340*/  BRA `(.L_x_173) ;  /* 0xffffff9400987947 */ /* 0x000fea000383ffff */
.L_x_49:
[----:B------:R-:W-:-:S07]  /*9350*/  MOV R0, UR4 ;  /* 0x0000000400007c02 */ /* 0x000fce0008000f00 */
.L_x_174:
[----:B-1----:R1:W2:Y:S02]  /*9360*/  SYNCS.PHASECHK.TRANS64.TRYWAIT P0, [R0+URZ], R3 ;  /* 0x00000003000075a7 */ /* 0x0022a400080011ff */
[----:B--2---:R-:W-:Y:S05]  /*9370*/  @!P0 NANOSLEEP.SYNCS 0x989680 ;  /* 0x009896800000895d */ /* 0x004fea0003900000 */
[----:B------:R-:W2:Y:S02]  /*9380*/  @!P0 SYNCS.PHASECHK.TRANS64 P0, [R0+URZ], R3 ;  /* 0x00000003000085a7 */ /* 0x000ea400080010ff */
[----:B--2---:R-:W-:Y:S05]  /*9390*/  @!P0 BRA `(.L_x_174) ;  /* 0xfffffffc00f08947 */ /* 0x004fea000383ffff */
[----:B------:R-:W-:Y:S05]  /*93a0*/  BRA `(.L_x_175) ;  /* 0xffffff9400a47947 */ /* 0x000fea000383ffff */
.L_x_50:
[----:B------:R-:W-:-:S07]  /*93b0*/  MOV R0, UR4 ;  /* 0x0000000400007c02 */ /* 0x000fce0008000f00 */
.L_x_176:
[----:B-1----:R1:W2:Y:S02]  /*93c0*/  SYNCS.PHASECHK.TRANS64.TRYWAIT P0, [R0+URZ], R3 ;  /* 0x00000003000075a7 */ /* 0x0022a400080011ff */
[----:B--2---:R-:W-:Y:S05]  /*93d0*/  @!P0 NANOSLEEP.SYNCS 0x989680 ;  /* 0x009896800000895d */ /* 0x004fea0003900000 */
[----:B------:R-:W2:Y:S02]  /*93e0*/  @!P0 SYNCS.PHASECHK.TRANS64 P0, [R0+URZ], R3 ;  /* 0x00000003000085a7 */ /* 0x000ea400080010ff */
[----:B--2---:R-:W-:Y:S05]  /*93f0*/  @!P0 BRA `(.L_x_176) ;  /* 0xfffffffc00f08947 */ /* 0x004fea000383ffff */
[----:B------:R-:W-:Y:S05]  /*9400*/  BRA `(.L_x_177) ;  /* 0xffffff9400b07947 */ /* 0x000fea000383ffff */
.L_x_51:
[----:B------:R-:W-:-:S07]  /*9410*/  MOV R0, UR4 ;  /* 0x0000000400007c02 */ /* 0x000fce0008000f00 */
.L_x_178:
[----:B-1----:R1:W2:Y:S02]  /*9420*/  SYNCS.PHASECHK.TRANS64.TRYWAIT P0, [R0+URZ], R3 ;  /* 0x00000003000075a7 */ /* 0x0022a400080011ff */
[----:B--2---:R-:W-:Y:S05]  /*9430*/  @!P0 NANOSLEEP.SYNCS 0x989680 ;  /* 0x009896800000895d */ /* 0x004fea0003900000 */
[----:B------:R-:W2:Y:S02]  /*9440*/  @!P0 SYNCS.PHASECHK.TRANS64 P0, [R0+URZ], R3 ;  /* 0x00000003000085a7 */ /* 0x000ea400080010ff */
[----:B--2---:R-:W-:Y:S05]  /*9450*/  @!P0 BRA `(.L_x_178) ;  /* 0xfffffffc00f08947 */ /* 0x004fea000383ffff */
[----:B------:R-:W-:Y:S05]  /*9460*/  BRA `(.L_x_179) ;  /* 0xffffff9400bc7947 */ /* 0x000fea000383ffff */
.L_x_52:
[----:B------:R-:W-:-:S07]  /*9470*/  MOV R0, UR4 ;  /* 0x0000000400007c02 */ /* 0x000fce0008000f00 */
.L_x_180:
[----:B-1----:R1:W2:Y:S02]  /*9480*/  SYNCS.PHASECHK.TRANS64.TRYWAIT P0, [R0+URZ], R3 ;  /* 0x00000003000075a7 */ /* 0x0022a400080011ff */
[----:B--2---:R-:W-:Y:S05]  /*9490*/  @!P0 NANOSLEEP.SYNCS 0x989680 ;  /* 0x009896800000895d */ /* 0x004fea0003900000 */
[----:B------:R-:W2:Y:S02]  /*94a0*/  @!P0 SYNCS.PHASECHK.TRANS64 P0, [R0+URZ], R3 ;  /* 0x00000003000085a7 */ /* 0x000ea400080010ff */
[----:B--2---:R-:W-:Y:S05]  /*94b0*/  @!P0 BRA `(.L_x_180) ;  /* 0xfffffffc00f08947 */ /* 0x004fea000383ffff */
[----:B------:R-:W-:Y:S05]  /*94c0*/  BRA `(.L_x_181) ;  /* 0xffffff9400c87947 */ /* 0x000fea000383ffff */
.L_x_53:
[----:B------:R-:W-:-:S07]  /*94d0*/  MOV R0, UR4 ;  /* 0x0000000400007c02 */ /* 0x000fce0008000f00 */
.L_x_182:
[----:B-1----:R1:W2:Y:S02]  /*94e0*/  SYNCS.PHASECHK.TRANS64.TRYWAIT P0, [R0+URZ], R3 ;  /* 0x00000003000075a7 */ /* 0x0022a400080011ff */
[----:B--2---:R-:W-:Y:S05]  /*94f0*/  @!P0 NANOSLEEP.SYNCS 0x989680 ;  /* 0x009896800000895d */ /* 0x004fea0003900000 */
[----:B------:R-:W2:Y:S02]  /*9500*/  @!P0 SYNCS.PHASECHK.TRANS64 P0, [R0+URZ], R3 ;  /* 0x00000003000085a7 */ /* 0x000ea400080010ff */
[----:B--2---:R-:W-:Y:S05]  /*9510*/  @!P0 BRA `(.L_x_182) ;  /* 0xfffffffc00f08947 */ /* 0x004fea000383ffff */
[----:B------:R-:W-:Y:S05]  /*9520*/  BRA `(.L_x_183) ;  /* 0xffffff9400d47947 */ /* 0x000fea000383ffff */
.L_x_54:
[----:B------:R-:W-:-:S07]  /*9530*/  MOV R0, UR4 ;  /* 0x0000000400007c02 */ /* 0x000fce0008000f00 */
.L_x_184:
[----:B-1----:R1:W2:Y:S02]  /*9540*/  SYNCS.PHASECHK.TRANS64.TRYWAIT P0, [R0+URZ], R3 ;  /* 0x00000003000075a7 */ /* 0x0022a400080011ff */
[----:B--2---:R-:W-:Y:S05]  /*9550*/  @!P0 NANOSLEEP.SYNCS 0x989680 ;  /* 0x009896800000895d */ /* 0x004fea0003900000 */
[----:B------:R-:W2:Y:S02]  /*9560*/  @!P0 SYNCS.PHASECHK.TRANS64 P0, [R0+URZ], R3 ;  /* 0x00000003000085a7 */ /* 0x000ea400080010ff */
[----:B--2---:R-:W-:Y:S05]  /*9570*/  @!P0 BRA `(.L_x_184) ;  /* 0xfffffffc00f08947 */ /* 0x004fea000383ffff */
[----:B------:R-:W-:Y:S05]  /*9580*/  BRA `(.L_x_185) ;  /* 0xffffff9400e07947 */ /* 0x000fea000383ffff */
.L_x_55:
[----:B------:R-:W-:-:S07]  /*9590*/  MOV R0, UR4 ;  /* 0x0000000400007c02 */ /* 0x000fce0008000f00 */
.L_x_186:
[----:B-1----:R1:W2:Y:S02]  /*95a0*/  SYNCS.PHASECHK.TRANS64.TRYWAIT P0, [R0+URZ], R3 ;  /* 0x00000003000075a7 */ /* 0x0022a400080011ff */
[----:B--2---:R-:W-:Y:S05]  /*95b0*/  @!P0 NANOSLEEP.SYNCS 0x989680 ;  /* 0x009896800000895d */ /* 0x004fea0003900000 */
[----:B------:R-:W2:Y:S02]  /*95c0*/  @!P0 SYNCS.PHASECHK.TRANS64 P0, [R0+URZ], R3 ;  /* 0x00000003000085a7 */ /* 0x000ea400080010ff */
[----:B--2---:R-:W-:Y:S05]  /*95d0*/  @!P0 BRA `(.L_x_186) ;  /* 0xfffffffc00f08947 */ /* 0x004fea000383ffff */
[----:B------:R-:W-:Y:S05]  /*95e0*/  BRA `(.L_x_187) ;  /* 0xffffff9400ec7947 */ /* 0x000fea000383ffff */
.L_x_58:
[----:B-1----:R1:W2:Y:S02]  /*95f0*/  SYNCS.PHASECHK.TRANS64.TRYWAIT P0, [R2+URZ+0x180], R4 ;  /* 0x00018004020075a7 */ /* 0x0022a400080011ff */
[----:B--2---:R-:W-:Y:S05]  /*9600*/  @!P0 NANOSLEEP.SYNCS 0x989680 ;  /* 0x009896800000895d */ /* 0x004fea0003900000 */
[----:B------:R-:W2:Y:S02]  /*9610*/  @!P0 SYNCS.PHASECHK.TRANS64 P0, [R2+URZ+0x180], R4 ;  /* 0x00018004020085a7 */ /* 0x000ea400080010ff */
[----:B--2---:R-:W-:Y:S05]  /*9620*/  @!P0 BRA `(.L_x_58) ;  /* 0xfffffffc00f08947 */ /* 0x004fea000383ffff */
[----:B------:R-:W-:Y:S05]  /*9630*/  BRA `(.L_x_188) ;  /* 0xffffff9800487947 */ /* 0x000fea000383ffff */
.L_x_59:
[----:B------:R-:W-:-:S07]  /*9640*/  MOV R2, UR5 ;  /* 0x0000000500027c02 */ /* 0x000fce0008000f00 */
.L_x_189:
[----:B-1----:R1:W2:Y:S02]  /*9650*/  SYNCS.PHASECHK.TRANS64.TRYWAIT P0, [R2+URZ+0x130], R5 ;  /* 0x00013005020075a7 */ /* 0x0022a400080011ff */
[----:B--2---:R-:W-:Y:S05]  /*9660*/  @!P0 NANOSLEEP.SYNCS 0x989680 ;  /* 0x009896800000895d */ /* 0x004fea0003900000 */
[----:B------:R-:W2:Y:S02]  /*9670*/  @!P0 SYNCS.PHASECHK.TRANS64 P0, [R2+URZ+0x130], R5 ;  /* 0x00013005020085a7 */ /* 0x000ea400080010ff */
[----:B--2---:R-:W-:Y:S05]  /*9680*/  @!P0 BRA `(.L_x_189) ;  /* 0xfffffffc00f08947 */ /* 0x004fea000383ffff */
[----:B------:R-:W-:Y:S05]  /*9690*/  BRA `(.L_x_190) ;  /* 0xffffff9800587947 */ /* 0x000fea000383ffff */
.L_x_60:
[----:B-1----:R1:W2:Y:S02]  /*96a0*/  SYNCS.PHASECHK.TRANS64.TRYWAIT P1, [R2+URZ+0x120], R4 ;  /* 0x00012004020075a7 */ /* 0x0022a400080211ff */
[----:B--2---:R-:W-:Y:S05]  /*96b0*/  @!P1 NANOSLEEP.SYNCS 0x989680 ;  /* 0x009896800000995d */ /* 0x004fea0003900000 */
[----:B------:R-:W2:Y:S02]  /*96c0*/  @!P1 SYNCS.PHASECHK.TRANS64 P1, [R2+URZ+0x120], R4 ;  /* 0x00012004020095a7 */ /* 0x000ea400080210ff */
[----:B--2---:R-:W-:Y:S05]  /*96d0*/  @!P1 BRA `(.L_x_60) ;  /* 0xfffffffc00f09947 */ /* 0x004fea000383ffff */
[----:B------:R-:W-:Y:S05]  /*96e0*/  BRA `(.L_x_191) ;  /* 0xffffff9800887947 */ /* 0x000fea000383ffff */
.L_x_63:
[----:B------:R-:W-:-:S07]  /*96f0*/  MOV R0, UR5 ;  /* 0x0000000500007c02 */ /* 0x000fce0008000f00 */
.L_x_192:
[----:B-1----:R1:W2:Y:S02]  /*9700*/  SYNCS.PHASECHK.TRANS64.TRYWAIT P0, [R0+URZ+0x130], R2 ;  /* 0x00013002000075a7 */ /* 0x0022a400080011ff */
[----:B--2---:R-:W-:Y:S05]  /*9710*/  @!P0 NANOSLEEP.SYNCS 0x989680 ;  /* 0x009896800000895d */ /* 0x004fea0003900000 */
[----:B------:R-:W2:Y:S02]  /*9720*/  @!P0 SYNCS.PHASECHK.TRANS64 P0, [R0+URZ+0x130], R2 ;  /* 0x00013002000085a7 */ /* 0x000ea400080010ff */
[----:B--2---:R-:W-:Y:S05]  /*9730*/  @!P0 BRA `(.L_x_192) ;  /* 0xfffffffc00f08947 */ /* 0x004fea000383ffff */
[----:B------:R-:W-:Y:S05]  /*9740*/  BRA `(.L_x_62) ;  /* 0xffffff9800dc7947 */ /* 0x000fea000383ffff */
.L_x_72:
[----:B-1----:R-:W-:-:S04]  /*9750*/  MOV R3, UR6 ;  /* 0x0000000600037c02 */ /* 0x002fc80008000f00 */
[----:B------:R1:W2:Y:S03]  /*9760*/  SYNCS.PHASECHK.TRANS64.TRYWAIT P0, [R3+URZ+0x8], R4 ;  /* 0x00000804030075a7 */ /* 0x0002a600080011ff */
[----:B--2---:R-:W-:Y:S05]  /*9770*/  @!P0 NANOSLEEP.SYNCS 0x989680 ;  /* 0x009896800000895d */ /* 0x004fea0003900000 */
[----:B------:R-:W2:Y:S02]  /*9780*/  @!P0 SYNCS.PHASECHK.TRANS64 P0, [R3+URZ+0x8], R4 ;  /* 0x00000804030085a7 */ /* 0x000ea400080010ff */
[----:B--2---:R-:W-:Y:S05]  /*9790*/  @!P0 BRA `(.L_x_72) ;  /* 0xfffffffc00ec8947 */ /* 0x004fea000383ffff */
[----:B------:R-:W-:Y:S05]  /*97a0*/  BRA `(.L_x_71) ;  /* 0xffffff9c00907947 */ /* 0x000fea000383ffff */
.L_x_74:
[----:B------:R-:W-:Y:S01]  /*97b0*/  BSSY B0, `(.L_x_193) ;  /* 0x0000006000007945 */ /* 0x000fe20003800000 */
[----:B------:R-:W-:-:S07]  /*97c0*/  MOV R15, 0xffffffff ;  /* 0xffffffff000f7802 */ /* 0x000fce0000000f00 */
[----:B-1---5:R-:W-:Y:S05]  /*97d0*/  WARPSYNC.COLLECTIVE R15, `(.L_x_194) ;  /* 0x000000000f0c7348 */ /* 0x022fea0003c00000 */
[----:B------:R-:W-:Y:S02]  /*97e0*/  ELECT P6, UR79, PT ;  /* 0x00000000004f782f */ /* 0x000fe400038c0000 */
[----:B------:R-:W-:Y:S01]  /*97f0*/  MOV R14, UR79 ;  /* 0x0000004f000e7c02 */ /* 0x000fe20008000f00 */
[----:B-1---5:R-:W-:Y:S10]  /*9800*/  ENDCOLLECTIVE ;  /* 0x000000000000791b */ /* 0x022ff40003800000 */
.L_x_194:
[----:B------:R-:W-:Y:S05]  /*9810*/  BSYNC B0 ;  /* 0x0000000000007941 */ /* 0x000fea0003800000 */
.L_x_193:
[----:B------:R-:W-:Y:S05]  /*9820*/  BRA `(.L_x_195) ;  /* 0xffffff9c00c07947 */ /* 0x000fea000383ffff */
.L_x_76:
[----:B-1----:R-:W-:-:S04]  /*9830*/  MOV R0, UR6 ;  /* 0x0000000600007c02 */ /* 0x002fc80008000f00 */
[----:B------:R1:W2:Y:S03]  /*9840*/  SYNCS.PHASECHK.TRANS64.TRYWAIT P0, [R0+URZ+0x8], R2 ;  /* 0x00000802000075a7 */ /* 0x0002a600080011ff */
[----:B--2---:R-:W-:Y:S05]  /*9850*/  @!P0 NANOSLEEP.SYNCS 0x989680 ;  /* 0x009896800000895d */ /* 0x004fea0003900000 */
[----:B------:R-:W2:Y:S02]  /*9860*/  @!P0 SYNCS.PHASECHK.TRANS64 P0, [R0+URZ+0x8], R2 ;  /* 0x00000802000085a7 */ /* 0x000ea400080010ff */
[----:B--2---:R-:W-:Y:S05]  /*9870*/  @!P0 BRA `(.L_x_76) ;  /* 0xfffffffc00ec8947 */ /* 0x004fea000383ffff */
[----:B------:R-:W-:Y:S05]  /*9880*/  BRA `(.L_x_75) ;  /* 0xffffff9c00c47947 */ /* 0x000fea000383ffff */
.L_x_77:
[----:B-1----:R1:W2:Y:S02]  /*9890*/  SYNCS.PHASECHK.TRANS64.TRYWAIT P0, [R0+URZ+0x120], R4 ;  /* 0x00012004000075a7 */ /* 0x0022a400080011ff */
[----:B--2---:R-:W-:Y:S05]  /*98a0*/  @!P0 NANOSLEEP.SYNCS 0x989680 ;  /* 0x009896800000895d */ /* 0x004fea0003900000 */
[----:B------:R-:W2:Y:S02]  /*98b0*/  @!P0 SYNCS.PHASECHK.TRANS64 P0, [R0+URZ+0x120], R4 ;  /* 0x00012004000085a7 */ /* 0x000ea400080010ff */
[----:B--2---:R-:W-:Y:S05]  /*98c0*/  @!P0 BRA `(.L_x_77) ;  /* 0xfffffffc00f08947 */ /* 0x004fea000383ffff */
[----:B------:R-:W-:Y:S05]  /*98d0*/  BRA `(.L_x_196) ;  /* 0xffffffa000b07947 */ /* 0x000fea000383ffff */
.L_x_79:
[----:B------:R-:W-:-:S07]  /*98e0*/  MOV R0, UR9 ;  /* 0x0000000900007c02 */ /* 0x000fce0008000f00 */
.L_x_197:
[----:B-1----:R1:W2:Y:S02]  /*98f0*/  SYNCS.PHASECHK.TRANS64.TRYWAIT P0, [R0+URZ+0x160], R4 ;  /* 0x00016004000075a7 */ /* 0x0022a400080011ff */
[----:B--2---:R-:W-:Y:S05]  /*9900*/  @!P0 NANOSLEEP.SYNCS 0x989680 ;  /* 0x009896800000895d */ /* 0x004fea0003900000 */
[----:B------:R-:W2:Y:S02]  /*9910*/  @!P0 SYNCS.PHASECHK.TRANS64 P0, [R0+URZ+0x160], R4 ;  /* 0x00016004000085a7 */ /* 0x000ea400080010ff */
[----:B--2---:R-:W-:Y:S05]  /*9920*/  @!P0 BRA `(.L_x_197) ;  /* 0xfffffffc00f08947 */ /* 0x004fea000383ffff */
[----:B------:R-:W-:Y:S05]  /*9930*/  BRA `(.L_x_198) ;  /* 0xffffffa000fc7947 */ /* 0x000fea000383ffff */
.L_x_82:
[----:B------:R-:W-:Y:S07]  /*9940*/  MOV R0, UR8 ;  /* 0x0000000800007c02 */ /* 0x000fee0008000f00 */
.L_x_199:
[----:B-1----:R1:W2:Y:S02]  /*9950*/  SYNCS.PHASECHK.TRANS64.TRYWAIT P0, [R0+URZ], R4 ;  /* 0x00000004000075a7 */ /* 0x0022a400080011ff */
[----:B--2---:R-:W-:Y:S05]  /*9960*/  @!P0 NANOSLEEP.SYNCS 0x989680 ;  /* 0x009896800000895d */ /* 0x004fea0003900000 */
[----:B------:R-:W2:Y:S02]  /*9970*/  @!P0 SYNCS.PHASECHK.TRANS64 P0, [R0+URZ], R4 ;  /* 0x00000004000085a7 */ /* 0x000ea400080010ff */
[----:B--2---:R-:W-:Y:S05]  /*9980*/  @!P0 BRA `(.L_x_199) ;  /* 0xfffffffc00f08947 */ /* 0x004fea000383ffff */
[----:B------:R-:W-:Y:S05]  /*9990*/  BRA `(.L_x_81) ;  /* 0xffffffa400107947 */ /* 0x000fea000383ffff */
.L_x_86:
[----:B-1----:R-:W-:-:S07]  /*99a0*/  MOV R0, UR8 ;  /* 0x0000000800007c02 */ /* 0x002fce0008000f00 */
.L_x_200:
[----:B-1----:R1:W2:Y:S02]  /*99b0*/  SYNCS.PHASECHK.TRANS64.TRYWAIT P0, [R0+URZ], R2 ;  /* 0x00000002000075a7 */ /* 0x0022a400080011ff */
[----:B--2---:R-:W-:Y:S05]  /*99c0*/  @!P0 NANOSLEEP.SYNCS 0x989680 ;  /* 0x009896800000895d */ /* 0x004fea0003900000 */
[----:B------:R-:W2:Y:S02]  /*99d0*/  @!P0 SYNCS.PHASECHK.TRANS64 P0, [R0+URZ], R2 ;  /* 0x00000002000085a7 */ /* 0x000ea400080010ff */
[----:B--2---:R-:W-:Y:S05]  /*99e0*/  @!P0 BRA `(.L_x_200) ;  /* 0xfffffffc00f08947 */ /* 0x004fea000383ffff */
[----:B------:R-:W-:Y:S05]  /*99f0*/  BRA `(.L_x_201) ;  /* 0xffffffa800047947 */ /* 0x000fea000383ffff */
.L_x_87:
[----:B------:R-:W-:-:S07]  /*9a00*/  MOV R0, UR8 ;  /* 0x0000000800007c02 */ /* 0x000fce0008000f00 */
.L_x_202:
[----:B-1----:R1:W2:Y:S02]  /*9a10*/  SYNCS.PHASECHK.TRANS64.TRYWAIT P0, [R0+URZ], R3 ;  /* 0x00000003000075a7 */ /* 0x0022a400080011ff */
[----:B--2---:R-:W-:Y:S05]  /*9a20*/  @!P0 NANOSLEEP.SYNCS 0x989680 ;  /* 0x009896800000895d */ /* 0x004fea0003900000 */
[----:B------:R-:W2:Y:S02]  /*9a30*/  @!P0 SYNCS.PHASECHK.TRANS64 P0, [R0+URZ], R3 ;  /* 0x00000003000085a7 */ /* 0x000ea400080010ff */
[----:B--2---:R-:W-:Y:S05]  /*9a40*/  @!P0 BRA `(.L_x_202) ;  /* 0xfffffffc00f08947 */ /* 0x004fea000383ffff */
[----:B------:R-:W-:Y:S05]  /*9a50*/  BRA `(.L_x_203) ;  /* 0xffffffa800107947 */ /* 0x000fea000383ffff */
.L_x_88:
[----:B------:R-:W-:-:S07]  /*9a60*/  MOV R0, UR8 ;  /* 0x0000000800007c02 */ /* 0x000fce0008000f00 */
.L_x_204:
[----:B-1----:R1:W2:Y:S02]  /*9a70*/  SYNCS.PHASECHK.TRANS64.TRYWAIT P0, [R0+URZ], R3 ;  /* 0x00000003000075a7 */ /* 0x0022a400080011ff */
[----:B--2---:R-:W-:Y:S05]  /*9a80*/  @!P0 NANOSLEEP.SYNCS 0x989680 ;  /* 0x009896800000895d */ /* 0x004fea0003900000 */
[----:B------:R-:W2:Y:S02]  /*9a90*/  @!P0 SYNCS.PHASECHK.TRANS64 P0, [R0+URZ], R3 ;  /* 0x00000003000085a7 */ /* 0x000ea400080010ff */
[----:B--2---:R-:W-:Y:S05]  /*9aa0*/  @!P0 BRA `(.L_x_204) ;  /* 0xfffffffc00f08947 */ /* 0x004fea000383ffff */
[----:B------:R-:W-:Y:S05]  /*9ab0*/  BRA `(.L_x_205) ;  /* 0xffffffa8001c7947 */ /* 0x000fea000383ffff */
.L_x_91:
[----:B------:R-:W-:-:S07]  /*9ac0*/  MOV R0, UR7 ;  /* 0x0000000700007c02 */ /* 0x000fce0008000f00 */
.L_x_206:
[----:B-1----:R1:W2:Y:S02]  /*9ad0*/  SYNCS.PHASECHK.TRANS64.TRYWAIT P1, [R0+URZ+0x1a0], R2 ;  /* 0x0001a002000075a7 */ /* 0x0022a400080211ff */
[----:B--2---:R-:W-:Y:S05]  /*9ae0*/  @!P1 NANOSLEEP.SYNCS 0x989680 ;  /* 0x009896800000995d */ /* 0x004fea0003900000 */
[----:B------:R-:W2:Y:S02]  /*9af0*/  @!P1 SYNCS.PHASECHK.TRANS64 P1, [R0+URZ+0x1a0], R2 ;  /* 0x0001a002000095a7 */ /* 0x000ea400080210ff */
[----:B--2---:R-:W-:Y:S05]  /*9b00*/  @!P1 BRA `(.L_x_206) ;  /* 0xfffffffc00f09947 */ /* 0x004fea000383ffff */
[----:B------:R-:W-:Y:S05]  /*9b10*/  BRA `(.L_x_207) ;  /* 0xffffffa800687947 */ /* 0x000fea000383ffff */
.L_x_96:
[----:B----4-:R4:W1:Y:S02]  /*9b20*/  SYNCS.PHASECHK.TRANS64.TRYWAIT P0, [R0+URZ+0x120], R2 ;  /* 0x00012002000075a7 */ /* 0x01086400080011ff */
[----:B-1----:R-:W-:Y:S05]  /*9b30*/  @!P0 NANOSLEEP.SYNCS 0x989680 ;  /* 0x009896800000895d */ /* 0x002fea0003900000 */
[----:B------:R-:W1:Y:S02]  /*9b40*/  @!P0 SYNCS.PHASECHK.TRANS64 P0, [R0+URZ+0x120], R2 ;  /* 0x00012002000085a7 */ /* 0x000e6400080010ff */
[----:B-1----:R-:W-:Y:S05]  /*9b50*/  @!P0 BRA `(.L_x_96) ;  /* 0xfffffffc00f08947 */ /* 0x002fea000383ffff */
[----:B------:R-:W-:Y:S05]  /*9b60*/  BRA `(.L_x_208) ;  /* 0xffffffac00787947 */ /* 0x000fea000383ffff */
.L_x_99:
[----:B------:R-:W-:Y:S07]  /*9b70*/  MOV R0, UR6 ;  /* 0x0000000600007c02 */ /* 0x000fee0008000f00 */
.L_x_209:
[----:B----4-:R4:W1:Y:S02]  /*9b80*/  SYNCS.PHASECHK.TRANS64.TRYWAIT P0, [R0+URZ+0x118], R2 ;  /* 0x00011802000075a7 */ /* 0x01086400080011ff */
[----:B-1----:R-:W-:Y:S05]  /*9b90*/  @!P0 NANOSLEEP.SYNCS 0x989680 ;  /* 0x009896800000895d */ /* 0x002fea0003900000 */
[----:B------:R-:W1:Y:S02]  /*9ba0*/  @!P0 SYNCS.PHASECHK.TRANS64 P0, [R0+URZ+0x118], R2 ;  /* 0x00011802000085a7 */ /* 0x000e6400080010ff */
[----:B-1----:R-:W-:Y:S05]  /*9bb0*/  @!P0 BRA `(.L_x_209) ;  /* 0xfffffffc00f08947 */ /* 0x002fea000383ffff */
[----:B------:R-:W-:Y:S05]  /*9bc0*/  BRA `(.L_x_98) ;  /* 0xffffffb000587947 */ /* 0x000fea000383ffff */
.L_x_102:
[----:B------:R-:W-:Y:S07]  /*9bd0*/  MOV R0, UR6 ;  /* 0x0000000600007c02 */ /* 0x000fee0008000f00 */
.L_x_210:
[----:B--2---:R2:W4:Y:S02]  /*9be0*/  SYNCS.PHASECHK.TRANS64.TRYWAIT P0, [R0+URZ+0xf0], R31 ;  /* 0x0000f01f000075a7 */ /* 0x00452400080011ff */
[----:B----4-:R-:W-:Y:S05]  /*9bf0*/  @!P0 NANOSLEEP.SYNCS 0x989680 ;  /* 0x009896800000895d */ /* 0x010fea0003900000 */
[----:B------:R-:W4:Y:S02]  /*9c00*/  @!P0 SYNCS.PHASECHK.TRANS64 P0, [R0+URZ+0xf0], R31 ;  /* 0x0000f01f000085a7 */ /* 0x000f2400080010ff */
[----:B----4-:R-:W-:Y:S05]  /*9c10*/  @!P0 BRA `(.L_x_210) ;  /* 0xfffffffc00f08947 */ /* 0x010fea000383ffff */
[----:B------:R-:W-:Y:S05]  /*9c20*/  BRA `(.L_x_211) ;  /* 0xffffffb000d07947 */ /* 0x000fea000383ffff */
.L_x_103:
[----:B------:R-:W-:Y:S07]  /*9c30*/  MOV R0, UR6 ;  /* 0x0000000600007c02 */ /* 0x000fee0008000f00 */
.L_x_212:
[----:B--2---:R2:W4:Y:S02]  /*9c40*/  SYNCS.PHASECHK.TRANS64.TRYWAIT P0, [R0+URZ+0xf8], R31 ;  /* 0x0000f81f000075a7 */ /* 0x00452400080011ff */
[----:B----4-:R-:W-:Y:S05]  /*9c50*/  @!P0 NANOSLEEP.SYNCS 0x989680 ;  /* 0x009896800000895d */ /* 0x010fea0003900000 */
[----:B------:R-:W4:Y:S02]  /*9c60*/  @!P0 SYNCS.PHASECHK.TRANS64 P0, [R0+URZ+0xf8], R31 ;  /* 0x0000f81f000085a7 */ /* 0x000f2400080010ff */
[----:B----4-:R-:W-:Y:S05]  /*9c70*/  @!P0 BRA `(.L_x_212) ;  /* 0xfffffffc00f08947 */ /* 0x010fea000383ffff */
[----:B------:R-:W-:Y:S05]  /*9c80*/  BRA `(.L_x_213) ;  /* 0xffffffb400287947 */ /* 0x000fea000383ffff */
.L_x_104:
[----:B------:R-:W-:Y:S07]  /*9c90*/  MOV R0, UR6 ;  /* 0x0000000600007c02 */ /* 0x000fee0008000f00 */
.L_x_214:
[----:B--2---:R2:W4:Y:S02]  /*9ca0*/  SYNCS.PHASECHK.TRANS64.TRYWAIT P0, [R0+URZ+0x100], R31 ;  /* 0x0001001f000075a7 */ /* 0x00452400080011ff */
[----:B----4-:R-:W-:Y:S05]  /*9cb0*/  @!P0 NANOSLEEP.SYNCS 0x989680 ;  /* 0x009896800000895d */ /* 0x010fea0003900000 */
[----:B------:R-:W4:Y:S02]  /*9cc0*/  @!P0 SYNCS.PHASECHK.TRANS64 P0, [R0+URZ+0x100], R31 ;  /* 0x0001001f000085a7 */ /* 0x000f2400080010ff */
[----:B----4-:R-:W-:Y:S05]  /*9cd0*/  @!P0 BRA `(.L_x_214) ;  /* 0xfffffffc00f08947 */ /* 0x010fea000383ffff */
[----:B------:R-:W-:Y:S05]  /*9ce0*/  BRA `(.L_x_215) ;  /* 0xffffffb400887947 */ /* 0x000fea000383ffff */
.L_x_105:
[----:B------:R-:W-:Y:S07]  /*9cf0*/  MOV R0, UR6 ;  /* 0x0000000600007c02 */ /* 0x000fee0008000f00 */
.L_x_216:
[----:B-1----:R1:W2:Y:S02]  /*9d00*/  SYNCS.PHASECHK.TRANS64.TRYWAIT P0, [R0+URZ+0x108], R31 ;  /* 0x0001081f000075a7 */ /* 0x0022a400080011ff */
[----:B--2---:R-:W-:Y:S05]  /*9d10*/  @!P0 NANOSLEEP.SYNCS 0x989680 ;  /* 0x009896800000895d */ /* 0x004fea0003900000 */
[----:B------:R-:W2:Y:S02]  /*9d20*/  @!P0 SYNCS.PHASECHK.TRANS64 P0, [R0+URZ+0x108], R31 ;  /* 0x0001081f000085a7 */ /* 0x000ea400080010ff */
[----:B--2---:R-:W-:Y:S05]  /*9d30*/  @!P0 BRA `(.L_x_216) ;  /* 0xfffffffc00f08947 */ /* 0x004fea000383ffff */
[----:B------:R-:W-:Y:S05]  /*9d40*/  BRA `(.L_x_217) ;  /* 0xffffffb800287947 */ /* 0x000fea000383ffff */
.L_x_107:
[----:B------:R-:W-:-:S07]  /*9d50*/  MOV R0, UR6 ;  /* 0x0000000600007c02 */ /* 0x000fce0008000f00 */
.L_x_218:
[----:B-1----:R1:W2:Y:S02]  /*9d60*/  SYNCS.PHASECHK.TRANS64.TRYWAIT P0, [R0+URZ+0xf0], R2 ;  /* 0x0000f002000075a7 */ /* 0x0022a400080011ff */
[----:B--2---:R-:W-:Y:S05]  /*9d70*/  @!P0 NANOSLEEP.SYNCS 0x989680 ;  /* 0x009896800000895d */ /* 0x004fea0003900000 */
[----:B------:R-:W2:Y:S02]  /*9d80*/  @!P0 SYNCS.PHASECHK.TRANS64 P0, [R0+URZ+0xf0], R2 ;  /* 0x0000f002000085a7 */ /* 0x000ea400080010ff */
[----:B--2---:R-:W-:Y:S05]  /*9d90*/  @!P0 BRA `(.L_x_218) ;  /* 0xfffffffc00f08947 */ /* 0x004fea000383ffff */
[----:B------:R-:W-:Y:S05]  /*9da0*/  BRA `(.L_x_219) ;  /* 0xffffffb800b47947 */ /* 0x000fea000383ffff */
.L_x_108:
[----:B-1----:R-:W-:-:S07]  /*9db0*/  MOV R0, UR6 ;  /* 0x0000000600007c02 */ /* 0x002fce0008000f00 */
.L_x_220:
[----:B-1----:R1:W2:Y:S02]  /*9dc0*/  SYNCS.PHASECHK.TRANS64.TRYWAIT P0, [R0+URZ+0xf8], R2 ;  /* 0x0000f802000075a7 */ /* 0x0022a400080011ff */
[----:B--2---:R-:W-:Y:S05]  /*9dd0*/  @!P0 NANOSLEEP.SYNCS 0x989680 ;  /* 0x009896800000895d */ /* 0x004fea0003900000 */
[----:B------:R-:W2:Y:S02]  /*9de0*/  @!P0 SYNCS.PHASECHK.TRANS64 P0, [R0+URZ+0xf8], R2 ;  /* 0x0000f802000085a7 */ /* 0x000ea400080010ff */
[----:B--2---:R-:W-:Y:S05]  /*9df0*/  @!P0 BRA `(.L_x_220) ;  /* 0xfffffffc00f08947 */ /* 0x004fea000383ffff */
[----:B------:R-:W-:Y:S05]  /*9e00*/  BRA `(.L_x_221) ;  /* 0xffffffb800a47947 */ /* 0x000fea000383ffff */
.L_x_109:
[----:B-1----:R-:W-:-:S07]  /*9e10*/  MOV R0, UR6 ;  /* 0x0000000600007c02 */ /* 0x002fce0008000f00 */
.L_x_222:
[----:B-1----:R1:W2:Y:S02]  /*9e20*/  SYNCS.PHASECHK.TRANS64.TRYWAIT P0, [R0+URZ+0x100], R2 ;  /* 0x00010002000075a7 */ /* 0x0022a400080011ff */
[----:B--2---:R-:W-:Y:S05]  /*9e30*/  @!P0 NANOSLEEP.SYNCS 0x989680 ;  /* 0x009896800000895d */ /* 0x004fea0003900000 */
[----:B------:R-:W2:Y:S02]  /*9e40*/  @!P0 SYNCS.PHASECHK.TRANS64 P0, [R0+URZ+0x100], R2 ;  /* 0x00010002000085a7 */ /* 0x000ea400080010ff */
[----:B--2---:R-:W-:Y:S05]  /*9e50*/  @!P0 BRA `(.L_x_222) ;  /* 0xfffffffc00f08947 */ /* 0x004fea000383ffff */
[----:B------:R-:W-:Y:S05]  /*9e60*/  BRA `(.L_x_223) ;  /* 0xffffffb800947947 */ /* 0x000fea000383ffff */
.L_x_111:
[----:B--2---:R2:W3:Y:S02]  /*9e70*/  SYNCS.PHASECHK.TRANS64.TRYWAIT P0, [R0+URZ+0x120], R2 ;  /* 0x00012002000075a7 */ /* 0x0044e400080011ff */
[----:B---3--:R-:W-:Y:S05]  /*9e80*/  @!P0 NANOSLEEP.SYNCS 0x989680 ;  /* 0x009896800000895d */ /* 0x008fea0003900000 */
[----:B------:R-:W3:Y:S02]  /*9e90*/  @!P0 SYNCS.PHASECHK.TRANS64 P0, [R0+URZ+0x120], R2 ;  /* 0x00012002000085a7 */ /* 0x000ee400080010ff */
[----:B---3--:R-:W-:Y:S05]  /*9ea0*/  @!P0 BRA `(.L_x_111) ;  /* 0xfffffffc00f08947 */ /* 0x008fea000383ffff */
[----:B------:R-:W-:Y:S05]  /*9eb0*/  BRA `(.L_x_224) ;  /* 0xffffffbc00787947 */ /* 0x000fea000383ffff */
.L_x_123:
[----:B-1----:R-:W-:Y:S04]  /*9ec0*/  MOV R3, UR47 ;  /* 0x0000002f00037c02 */ /* 0x002fe80008000f00 */
[----:B------:R1:W2:Y:S03]  /*9ed0*/  SYNCS.PHASECHK.TRANS64.TRYWAIT P1, [R3+URZ+0xd0], R4 ;  /* 0x0000d004030075a7 */ /* 0x0002a600080211ff */
[----:B--2---:R-:W-:Y:S05]  /*9ee0*/  @!P1 NANOSLEEP.SYNCS 0x989680 ;  /* 0x009896800000995d */ /* 0x004fea0003900000 */
[----:B------:R-:W2:Y:S02]  /*9ef0*/  @!P1 SYNCS.PHASECHK.TRANS64 P1, [R3+URZ+0xd0], R4 ;  /* 0x0000d004030095a7 */ /* 0x000ea400080210ff */
[----:B--2---:R-:W-:Y:S05]  /*9f00*/  @!P1 BRA `(.L_x_123) ;  /* 0xfffffffc00ec9947 */ /* 0x004fea000383ffff */
[----:B------:R-:W-:Y:S05]  /*9f10*/  BRA `(.L_x_122) ;  /* 0xffffffc800d47947 */ /* 0x000fea000383ffff */
.L_x_125:
[----:B-1----:R1:W4:Y:S02]  /*9f20*/  SYNCS.PHASECHK.TRANS64.TRYWAIT P0, [R83+URZ+0x140], R0 ;  /* 0x00014000530075a7 */ /* 0x00232400080011ff */
[----:B----4-:R-:W-:Y:S05]  /*9f30*/  @!P0 NANOSLEEP.SYNCS 0x989680 ;  /* 0x009896800000895d */ /* 0x010fea0003900000 */
[----:B------:R-:W4:Y:S02]  /*9f40*/  @!P0 SYNCS.PHASECHK.TRANS64 P0, [R83+URZ+0x140], R0 ;  /* 0x00014000530085a7 */ /* 0x000f2400080010ff */
[----:B----4-:R-:W-:Y:S05]  /*9f50*/  @!P0 BRA `(.L_x_125) ;  /* 0xfffffffc00f08947 */ /* 0x010fea000383ffff */
[----:B------:R-:W-:Y:S05]  /*9f60*/  BRA `(.L_x_124) ;  /* 0xffffffc800f47947 */ /* 0x000fea000383ffff */
.L_x_134:
[----:B--2---:R2:W3:Y:S02]  /*9f70*/  SYNCS.PHASECHK.TRANS64.TRYWAIT P0, [R3+URZ+0xd0], R0 ;  /* 0x0000d000030075a7 */ /* 0x0044e400080011ff */
[----:B---3--:R-:W-:Y:S05]  /*9f80*/  @!P0 NANOSLEEP.SYNCS 0x989680 ;  /* 0x009896800000895d */ /* 0x008fea0003900000 */
[----:B------:R-:W3:Y:S02]  /*9f90*/  @!P0 SYNCS.PHASECHK.TRANS64 P0, [R3+URZ+0xd0], R0 ;  /* 0x0000d000030085a7 */ /* 0x000ee400080010ff */
[----:B---3--:R-:W-:Y:S05]  /*9fa0*/  @!P0 BRA `(.L_x_134) ;  /* 0xfffffffc00f08947 */ /* 0x008fea000383ffff */
[----:B------:R-:W-:Y:S05]  /*9fb0*/  BRA `(.L_x_133) ;  /* 0xffffffd400007947 */ /* 0x000fea000383ffff */
.L_x_142:
[----:B--2---:R2:W3:Y:S02]  /*9fc0*/  SYNCS.PHASECHK.TRANS64.TRYWAIT P0, [R3+URZ+0xd0], R5 ;  /* 0x0000d005030075a7 */ /* 0x0044e400080011ff */
[----:B---3--:R-:W-:Y:S05]  /*9fd0*/  @!P0 NANOSLEEP.SYNCS 0x989680 ;  /* 0x009896800000895d */ /* 0x008fea0003900000 */
[----:B------:R-:W3:Y:S02]  /*9fe0*/  @!P0 SYNCS.PHASECHK.TRANS64 P0, [R3+URZ+0xd0], R5 ;  /* 0x0000d005030085a7 */ /* 0x000ee400080010ff */
[----:B---3--:R-:W-:Y:S05]  /*9ff0*/  @!P0 BRA `(.L_x_142) ;  /* 0xfffffffc00f08947 */ /* 0x008fea000383ffff */
[----:B------:R-:W-:Y:S05]  /*a000*/  BRA `(.L_x_141) ;  /* 0xffffffdc001c7947 */ /* 0x000fea000383ffff */
.L_x_150:
[----:B--2---:R2:W3:Y:S02]  /*a010*/  SYNCS.PHASECHK.TRANS64.TRYWAIT P0, [R4+URZ+0xd0], R0 ;  /* 0x0000d000040075a7 */ /* 0x0044e400080011ff */
[----:B---3--:R-:W-:Y:S05]  /*a020*/  @!P0 NANOSLEEP.SYNCS 0x989680 ;  /* 0x009896800000895d */ /* 0x008fea0003900000 */
[----:B------:R-:W3:Y:S02]  /*a030*/  @!P0 SYNCS.PHASECHK.TRANS64 P0, [R4+URZ+0xd0], R0 ;  /* 0x0000d000040085a7 */ /* 0x000ee400080010ff */
[----:B---3--:R-:W-:Y:S05]  /*a040*/  @!P0 BRA `(.L_x_150) ;  /* 0xfffffffc00f08947 */ /* 0x008fea000383ffff */
[----:B------:R-:W-:Y:S05]  /*a050*/  BRA `(.L_x_149) ;  /* 0xffffffe400387947 */ /* 0x000fea000383ffff */
        .weak           $__internal_0_$__cuda_sm10x_tcgen05_guardrail_trap_col_being_dealloced_not_returned_by_alloc
        .type           $__internal_0_$__cuda_sm10x_tcgen05_guardrail_trap_col_being_dealloced_not_returned_by_alloc,@function
        .size           $__internal_0_$__cuda_sm10x_tcgen05_guardrail_trap_col_being_dealloced_not_returned_by_alloc,($__internal_1_$__cuda_sm10x_tcgen05_guardrail_trap_phase_invalid_during_alloc - $__internal_0_$__cuda_sm10x_tcgen05_guardrail_trap_col_being_dealloced_not_returned_by_alloc)
$__internal_0_$__cuda_sm10x_tcgen05_guardrail_trap_col_being_dealloced_not_returned_by_alloc:
[----:B------:R-:W-:Y:S05]  /*a060*/  BPT.TRAP 0x1 ;  /* 0x000000040000795c */ /* 0x000fea0000300000 */
[----:B------:R-:W-:-:S04]  /*a070*/  HFMA2 R3, -RZ, RZ, 0, 0 ;  /* 0x00000000ff037431 */ /* 0x000fc800000001ff */
[----:B------:R-:W-:Y:S05]  /*a080*/  RET.REL.NODEC R2 `(_ZN7cutlass13device_kernelINS_4gemm6kernel13GemmUniversalIN4cute5tupleIJiiiiEEENS1_10collective13CollectiveMmaINS1_35MainloopSm100TmaUmmaWarpSpecializedILi13ELi2ELi4ENS5_IJNS4_1CILi2EEENSA_ILi1EEESC_EEEEENS5_IJNSA_ILi128EEESF_NSA_ILi64EEEEEENS_10bfloat16_tENS5_IJlSC_lEEESI_SJ_NS4_8TiledMMAINS4_8MMA_AtomIJNS4_26SM100_MMA_F16BF16_2x1SM_SSISI_SI_fLi128ELi128ELNS4_4UMMA5MajorE0ELSO_0ELNSN_7ScaleInE0ELSP_0EEEEEENS4_6LayoutINS5_IJSC_SC_SC_EEENS5_IJNSA_ILi0EEESU_SU_EEEEENS5_IJNS4_10UnderscoreESX_SX_EEEEENS4_18SM100_TMA_2SM_LOADENS4_14ComposedLayoutINS4_7SwizzleILi3ELi4ELi3EEENS4_18smem_ptr_flag_bitsILi16EEENSS_INS5_IJNSA_ILi8EEESG_EEENS5_IJSG_SC_EEEEEEEvNS4_8identityES10_S1A_vS1B_EENS_8epilogue10collective18CollectiveEpilogueINS1D_23Sm100TmaWarpSpecializedILi4ELi2ELi16ELb1ELb0EEEJNS5_IJSG_SF_SG_EEENS5_IJNSS_ISG_SC_EENSS_INS5_IJNSA_ILi16EEESB_EEENS5_IJSC_SG_EEEEEEEESI_SJ_SI_SJ_NS1D_6fusion15FusionCallbacksIS1H_NS1P_17LinCombPerRowBiasISI_fSI_SI_fLi8ELNS_15FloatRoundStyleE2EEES1I_S1O_JEEENS4_5SM1004TMEM4LOAD26SM100_TMEM_LOAD_32dp32b16xENS4_13SM90_TMA_LOADENS11_INS12_ILi1ELi4ELi3EEES15_NSS_INS5_IJS16_S1K_EEENS5_IJS1K_SC_EEEEEEENS4_39AutoVectorizingCopyWithAssumedAlignmentILi128EEENS4_14SM90_TMA_STOREES24_S26_S26_EEEvvEEEEvNT_6ParamsE) ;  /* 0xffffff5c02dc7950 */ /* 0x000fea0003c3ffff */
        .weak           $__internal_1_$__cuda_sm10x_tcgen05_guardrail_trap_phase_invalid_during_alloc
        .type           $__internal_1_$__cuda_sm10x_tcgen05_guardrail_trap_phase_invalid_during_alloc,@function
        .size           $__internal_1_$__cuda_sm10x_tcgen05_guardrail_trap_phase_invalid_during_alloc,($__internal_2_$__cuda_sm10x_tcgen05_guardrail_trap_unallocated_columns_being_dealloced - $__internal_1_$__cuda_sm10x_tcgen05_guardrail_trap_phase_invalid_during_alloc)
$__internal_1_$__cuda_sm10x_tcgen05_guardrail_trap_phase_invalid_during_alloc:
[----:B------:R-:W-:Y:S05]  /*a090*/  BPT.TRAP 0x1 ;  /* 0x000000040000795c */ /* 0x000fea0000300000 */
[----:B------:R-:W-:-:S04]  /*a0a0*/  MOV R3, 0x0 ;  /* 0x0000000000037802 */ /* 0x000fc80000000f00 */
[----:B------:R-:W-:Y:S05]  /*a0b0*/  RET.REL.NODEC R2 `(_ZN7cutlass13device_kernelINS_4gemm6kernel13GemmUniversalIN4cute5tupleIJiiiiEEENS1_10collective13CollectiveMmaINS1_35MainloopSm100TmaUmmaWarpSpecializedILi13ELi2ELi4ENS5_IJNS4_1CILi2EEENSA_ILi1EEESC_EEEEENS5_IJNSA_ILi128EEESF_NSA_ILi64EEEEEENS_10bfloat16_tENS5_IJlSC_lEEESI_SJ_NS4_8TiledMMAINS4_8MMA_AtomIJNS4_26SM100_MMA_F16BF16_2x1SM_SSISI_SI_fLi128ELi128ELNS4_4UMMA5MajorE0ELSO_0ELNSN_7ScaleInE0ELSP_0EEEEEENS4_6LayoutINS5_IJSC_SC_SC_EEENS5_IJNSA_ILi0EEESU_SU_EEEEENS5_IJNS4_10UnderscoreESX_SX_EEEEENS4_18SM100_TMA_2SM_LOADENS4_14ComposedLayoutINS4_7SwizzleILi3ELi4ELi3EEENS4_18smem_ptr_flag_bitsILi16EEENSS_INS5_IJNSA_ILi8EEESG_EEENS5_IJSG_SC_EEEEEEEvNS4_8identityES10_S1A_vS1B_EENS_8epilogue10collective18CollectiveEpilogueINS1D_23Sm100TmaWarpSpecializedILi4ELi2ELi16ELb1ELb0EEEJNS5_IJSG_SF_SG_EEENS5_IJNSS_ISG_SC_EENSS_INS5_IJNSA_ILi16EEESB_EEENS5_IJSC_SG_EEEEEEEESI_SJ_SI_SJ_NS1D_6fusion15FusionCallbacksIS1H_NS1P_17LinCombPerRowBiasISI_fSI_SI_fLi8ELNS_15FloatRoundStyleE2EEES1I_S1O_JEEENS4_5SM1004TMEM4LOAD26SM100_TMEM_LOAD_32dp32b16xENS4_13SM90_TMA_LOADENS11_INS12_ILi1ELi4ELi3EEES15_NSS_INS5_IJS16_S1K_EEENS5_IJS1K_SC_EEEEEEENS4_39AutoVectorizingCopyWithAssumedAlignmentILi128EEENS4_14SM90_TMA_STOREES24_S26_S26_EEEvvEEEEvNT_6ParamsE) ;  /* 0xffffff5c02d07950 */ /* 0x000fea0003c3ffff */
        .weak           $__internal_2_$__cuda_sm10x_tcgen05_guardrail_trap_unallocated_columns_being_dealloced
        .type           $__internal_2_$__cuda_sm10x_tcgen05_guardrail_trap_unallocated_columns_being_dealloced,@function
        .size           $__internal_2_$__cuda_sm10x_tcgen05_guardrail_trap_unallocated_columns_being_dealloced,(.L_x_226 - $__internal_2_$__cuda_sm10x_tcgen05_guardrail_trap_unallocated_columns_being_dealloced)
$__internal_2_$__cuda_sm10x_tcgen05_guardrail_trap_unallocated_columns_being_dealloced:
[----:B------:R-:W-:Y:S05]  /*a0c0*/  BPT.TRAP 0x1 ;  /* 0x000000040000795c */ /* 0x000fea0000300000 */
[----:B------:R-:W-:-:S04]  /*a0d0*/  HFMA2 R3, -RZ, RZ, 0, 0 ;  /* 0x00000000ff037431 */ /* 0x000fc800000001ff */
[----:B------:R-:W-:Y:S05]  /*a0e0*/  RET.REL.NODEC R2 `(_ZN7cutlass13device_kernelINS_4gemm6kernel13GemmUniversalIN4cute5tupleIJiiiiEEENS1_10collective13CollectiveMmaINS1_35MainloopSm100TmaUmmaWarpSpecializedILi13ELi2ELi4ENS5_IJNS4_1CILi2EEENSA_ILi1EEESC_EEEEENS5_IJNSA_ILi128EEESF_NSA_ILi64EEEEEENS_10bfloat16_tENS5_IJlSC_lEEESI_SJ_NS4_8TiledMMAINS4_8MMA_AtomIJNS4_26SM100_MMA_F16BF16_2x1SM_SSISI_SI_fLi128ELi128ELNS4_4UMMA5MajorE0ELSO_0ELNSN_7ScaleInE0ELSP_0EEEEEENS4_6LayoutINS5_IJSC_SC_SC_EEENS5_IJNSA_ILi0EEESU_SU_EEEEENS5_IJNS4_10UnderscoreESX_SX_EEEEENS4_18SM100_TMA_2SM_LOADENS4_14ComposedLayoutINS4_7SwizzleILi3ELi4ELi3EEENS4_18smem_ptr_flag_bitsILi16EEENSS_INS5_IJNSA_ILi8EEESG_EEENS5_IJSG_SC_EEEEEEEvNS4_8identityES10_S1A_vS1B_EENS_8epilogue10collective18CollectiveEpilogueINS1D_23Sm100TmaWarpSpecializedILi4ELi2ELi16ELb1ELb0EEEJNS5_IJSG_SF_SG_EEENS5_IJNSS_ISG_SC_EENSS_INS5_IJNSA_ILi16EEESB_EEENS5_IJSC_SG_EEEEEEEESI_SJ_SI_SJ_NS1D_6fusion15FusionCallbacksIS1H_NS1P_17LinCombPerRowBiasISI_fSI_SI_fLi8ELNS_15FloatRoundStyleE2EEES1I_S1O_JEEENS4_5SM1004TMEM4LOAD26SM100_TMEM_LOAD_32dp32b16xENS4_13SM90_TMA_LOADENS11_INS12_ILi1ELi4ELi3EEES15_NSS_INS5_IJS16_S1K_EEENS5_IJS1K_SC_EEEEEEENS4_39AutoVectorizingCopyWithAssumedAlignmentILi128EEENS4_14SM90_TMA_STOREES24_S26_S26_EEEvvEEEEvNT_6ParamsE) ;  /* 0xffffff5c02c47950 */ /* 0x000fea0003c3ffff */
.L_x_225:
[----:B------:R-:W-:-:S00]  /*a0f0*/  BRA `(.L_x_225) ;  /* 0xfffffffc00fc7947 */ /* 0x000fc0000383ffff */
[----:B------:R-:W-:-:S00]  /*a100*/  NOP ;  /* 0x0000000000007918 */ /* 0x000fc00000000000 */
[----:B------:R-:W-:-:S00]  /*a110*/  NOP ;  /* 0x0000000000007918 */ /* 0x000fc00000000000 */
[----:B------:R-:W-:-:S00]  /*a120*/  NOP ;  /* 0x0000000000007918 */ /* 0x000fc00000000000 */
[----:B------:R-:W-:-:S00]  /*a130*/  NOP ;  /* 0x0000000000007918 */ /* 0x000fc00000000000 */
[----:B------:R-:W-:-:S00]  /*a140*/  NOP ;  /* 0x0000000000007918 */ /* 0x000fc00000000000 */
[----:B------:R-:W-:-:S00]  /*a150*/  NOP ;  /* 0x0000000000007918 */ /* 0x000fc00000000000 */
[----:B------:R-:W-:-:S00]  /*a160*/  NOP ;  /* 0x0000000000007918 */ /* 0x000fc00000000000 */
[----:B------:R-:W-:-:S00]  /*a170*/  NOP ;  /* 0x0000000000007918 */ /* 0x000fc00000000000 */
.L_x_226:


//--------------------- .nv.global.init           --------------------------
	.section	.nv.global.init,"aw",@progbits
.nv.global.init:
	.type		$str$27,@object
	.size		$str$27,($str$28 - $str$27)
$str$27:
        /*0000*/ 	.byte	0x28, 0x61, 0x64, 0x64, 0x72, 0x65, 0x73, 0x73, 0x20, 0x26, 0x20, 0x6d, 0x61, 0x73, 0x6b, 0x29
        /*0010*/ 	.byte	0x20, 0x3d, 0x3d, 0x20, 0x30, 0x00
	.type		$str$28,@object
	.size		$str$28,($str$26 - $str$28)
$str$28:
        /*0016*/ 	.byte	0x2f, 0x74, 0x6d, 0x70, 0x2f, 0x63, 0x75, 0x74, 0x6c, 0x61, 0x73, 0x73, 0x5f, 0x73, 0x77, 0x65
        /*0026*/ 	.byte	0x65, 0x70, 0x5f, 0x73, 0x72, 0x63, 0x2f, 0x69, 0x6e, 0x63, 0x6c, 0x75, 0x64, 0x65, 0x2f, 0x63
        /*0036*/ 	.byte	0x75, 0x74, 0x65, 0x2f, 0x70, 0x6f, 0x69, 0x6e, 0x74, 0x65, 0x72, 0x5f, 0x66, 0x6c, 0x61, 0x67
        /*0046*/ 	.byte	0x67, 0x65, 0x64, 0x2e, 0x68, 0x70, 0x70, 0x00
	.type		$str$26,@object
	.size		$str$26,($str$25 - $str$26)
$str$26:
        /*004e*/ 	.byte	0x2f, 0x74, 0x6d, 0x70, 0x2f, 0x63, 0x75, 0x74, 0x6c, 0x61, 0x73, 0x73, 0x5f, 0x73, 0x77, 0x65
        /*005e*/ 	.byte	0x65, 0x70, 0x5f, 0x73, 0x72, 0x63, 0x2f, 0x69, 0x6e, 0x63, 0x6c, 0x75, 0x64, 0x65, 0x2f, 0x63
        /*006e*/ 	.byte	0x75, 0x74, 0x65, 0x2f, 0x61, 0x74, 0x6f, 0x6d, 0x2f, 0x63, 0x6f, 0x70, 0x79, 0x5f, 0x74, 0x72
        /*007e*/ 	.byte	0x61, 0x69, 0x74, 0x73, 0x5f, 0x73, 0x6d, 0x31, 0x30, 0x30, 0x2e, 0x68, 0x70, 0x70, 0x00
	.type		$str$25,@object
	.size		$str$25,(__unnamed_1 - $str$25)
$str$25:
        /*008d*/ 	.byte	0x28, 0x28, 0x75, 0x69, 0x6e, 0x74, 0x33, 0x32, 0x5f, 0x74, 0x28, 0x74, 0x68, 0x72, 0x65, 0x61
        /*009d*/ 	.byte	0x64, 0x49, 0x64, 0x78, 0x2e, 0x78, 0x29, 0x20, 0x2f, 0x20, 0x33, 0x32, 0x29, 0x20, 0x25, 0x20
        /*00ad*/ 	.byte	0x34, 0x29, 0x20, 0x3d, 0x3d, 0x20, 0x28, 0x28, 0x28, 0x74, 0x6d, 0x65, 0x6d, 0x5f, 0x61, 0x64
        /*00bd*/ 	.byte	0x64, 0x72, 0x20, 0x3e, 0x3e, 0x20, 0x31, 0x36, 0x29, 0x20, 0x2f, 0x20, 0x33, 0x32, 0x29, 0x20
        /*00cd*/ 	.byte	0x25, 0x20, 0x34, 0x29, 0x00
	.type		__unnamed_1,@object
	.size		__unnamed_1,(__unnamed_2 - __unnamed_1)
__unnamed_1:
        /*00d2*/ 	.byte	0x61, 0x75, 0x74, 0x6f, 0x20, 0x63, 0x75, 0x74, 0x65, 0x3a, 0x3a, 0x61, 0x73, 0x5f, 0x70, 0x6f
        /* <DEDUP_REMOVED lines=24> */
        /*0262*/ 	.byte	0x43, 0x3c, 0x32, 0x30, 0x34, 0x38, 0x3e, 0x3e, 0x3e, 0x3e, 0x5d, 0x00
	.type		__unnamed_2,@object
	.size		__unnamed_2,(.L_2 - __unnamed_2)
__unnamed_2:
        /* <DEDUP_REMOVED lines=40> */
        /*04ee*/ 	.byte	0x3a, 0x3a, 0x43, 0x3c, 0x30, 0x3e, 0x3e, 0x3e, 0x3e, 0x5d, 0x00
.L_2:


//--------------------- .nv.shared._ZN7cutlass13device_kernelINS_4gemm6kernel13GemmUniversalIN4cute5tupleIJiiiiEEENS1_10collective13CollectiveMmaINS1_35MainloopSm100TmaUmmaWarpSpecializedILi13ELi2ELi4ENS5_IJNS4_1CILi2EEENSA_ILi1EEESC_EEEEENS5_IJNSA_ILi128EEESF_NSA_ILi64EEEEEENS_10bfloat16_tENS5_IJlSC_lEEESI_SJ_NS4_8TiledMMAINS4_8MMA_AtomIJNS4_26SM100_MMA_F16BF16_2x1SM_SSISI_SI_fLi128ELi128ELNS4_4UMMA5MajorE0ELSO_0ELNSN_7ScaleInE0ELSP_0EEEEEENS4_6LayoutINS5_IJSC_SC_SC_EEENS5_IJNSA_ILi0EEESU_SU_EEEEENS5_IJNS4_10UnderscoreESX_SX_EEEEENS4_18SM100_TMA_2SM_LOADENS4_14ComposedLayoutINS4_7SwizzleILi3ELi4ELi3EEENS4_18smem_ptr_flag_bitsILi16EEENSS_INS5_IJNSA_ILi8EEESG_EEENS5_IJSG_SC_EEEEEEEvNS4_8identityES10_S1A_vS1B_EENS_8epilogue10collective18CollectiveEpilogueINS1D_23Sm100TmaWarpSpecializedILi4ELi2ELi16ELb1ELb0EEEJNS5_IJSG_SF_SG_EEENS5_IJNSS_ISG_SC_EENSS_INS5_IJNSA_ILi16EEESB_EEENS5_IJSC_SG_EEEEEEEESI_SJ_SI_SJ_NS1D_6fusion15FusionCallbacksIS1H_NS1P_17LinCombPerRowBiasISI_fSI_SI_fLi8ELNS_15FloatRoundStyleE2EEES1I_S1O_JEEENS4_5SM1004TMEM4LOAD26SM100_TMEM_LOAD_32dp32b16xENS4_13SM90_TMA_LOADENS11_INS12_ILi1ELi4ELi3EEES15_NSS_INS5_IJS16_S1K_EEENS5_IJS1K_SC_EEEEEEENS4_39AutoVectorizingCopyWithAssumedAlignmentILi128EEENS4_14SM90_TMA_STOREES24_S26_S26_EEEvvEEEEvNT_6ParamsE --------------------------
	.section	.nv.shared._ZN7cutlass13device_kernelINS_4gemm6kernel13GemmUniversalIN4cute5tupleIJiiiiEEENS1_10collective13CollectiveMmaINS1_35MainloopSm100TmaUmmaWarpSpecializedILi13ELi2ELi4ENS5_IJNS4_1CILi2EEENSA_ILi1EEESC_EEEEENS5_IJNSA_ILi128EEESF_NSA_ILi64EEEEEENS_10bfloat16_tENS5_IJlSC_lEEESI_SJ_NS4_8TiledMMAINS4_8MMA_AtomIJNS4_26SM100_MMA_F16BF16_2x1SM_SSISI_SI_fLi128ELi128ELNS4_4UMMA5MajorE0ELSO_0ELNSN_7ScaleInE0ELSP_0EEEEEENS4_6LayoutINS5_IJSC_SC_SC_EEENS5_IJNSA_ILi0EEESU_SU_EEEEENS5_IJNS4_10UnderscoreESX_SX_EEEEENS4_18SM100_TMA_2SM_LOADENS4_14ComposedLayoutINS4_7SwizzleILi3ELi4ELi3EEENS4_18smem_ptr_flag_bitsILi16EEENSS_INS5_IJNSA_ILi8EEESG_EEENS5_IJSG_SC_EEEEEEEvNS4_8identityES10_S1A_vS1B_EENS_8epilogue10collective18CollectiveEpilogueINS1D_23Sm100TmaWarpSpecializedILi4ELi2ELi16ELb1ELb0EEEJNS5_IJSG_SF_SG_EEENS5_IJNSS_ISG_SC_EENSS_INS5_IJNSA_ILi16EEESB_EEENS5_IJSC_SG_EEEEEEEESI_SJ_SI_SJ_NS1D_6fusion15FusionCallbacksIS1H_NS1P_17LinCombPerRowBiasISI_fSI_SI_fLi8ELNS_15FloatRoundStyleE2EEES1I_S1O_JEEENS4_5SM1004TMEM4LOAD26SM100_TMEM_LOAD_32dp32b16xENS4_13SM90_TMA_LOADENS11_INS12_ILi1ELi4ELi3EEES15_NSS_INS5_IJS16_S1K_EEENS5_IJS1K_SC_EEEEEEENS4_39AutoVectorizingCopyWithAssumedAlignmentILi128EEENS4_14SM90_TMA_STOREES24_S26_S26_EEEvvEEEEvNT_6ParamsE,"aw",@nobits
	.sectionflags	@""
	.align	16
	.zero		1024


//--------------------- .nv.shared.reserved.0     --------------------------
	.section	.nv.shared.reserved.0,"aw",@nobits
	.weak		__nv_reservedSMEM_offset_0_alias
	.size		__nv_reservedSMEM_offset_0_alias, 0, 64
	.other		__nv_reservedSMEM_offset_0_alias,@"STO_CUDA_RESERVED_SHARED STV_DEFAULT"
__nv_reservedSMEM_offset_0_alias:
	.zero		0
.nv.shared.reserved.0:
	.zero		64
	.weak		__nv_reservedSMEM_tcgen05_partition
	.type		__nv_reservedSMEM_tcgen05_partition,@object
	.size		__nv_reservedSMEM_tcgen05_partition,(.L_0 - __nv_reservedSMEM_tcgen05_partition)
__nv_reservedSMEM_tcgen05_partition:
	.zero		32
.L_0:


//--------------------- .nv.global                --------------------------
	.section	.nv.global,"aw",@nobits
.nv.global:
	.type		_ZN39_INTERNAL_6d76b999_4_k_cu_64feea83_29494cute1_E,@object
	.size		_ZN39_INTERNAL_6d76b999_4_k_cu_64feea83_29494cute1_E,(_ZN39_INTERNAL_6d76b999_4_k_cu_64feea83_29494cuda3std3__45__cpo6cbeginE - _ZN39_INTERNAL_6d76b999_4_k_cu_64feea83_29494cute1_E)
_ZN39_INTERNAL_6d76b999_4_k_cu_64feea83_29494cute1_E:
	.zero		1
	.type		_ZN39_INTERNAL_6d76b999_4_k_cu_64feea83_29494cuda3std3__45__cpo6cbeginE,@object
	.size		_ZN39_INTERNAL_6d76b999_4_k_cu_64feea83_29494cuda3std3__45__cpo6cbeginE,(_ZN39_INTERNAL_6d76b999_4_k_cu_64feea83_29494cuda3std3__48in_placeE - _ZN39_INTERNAL_6d76b999_4_k_cu_64feea83_29494cuda3std3__45__cpo6cbeginE)
_ZN39_INTERNAL_6d76b999_4_k_cu_64feea83_29494cuda3std3__45__cpo6cbeginE:
	.zero		1
	.type		_ZN39_INTERNAL_6d76b999_4_k_cu_64feea83_29494cuda3std3__48in_placeE,@object
	.size		_ZN39_INTERNAL_6d76b999_4_k_cu_64feea83_29494cuda3std3__48in_placeE,(_ZN39_INTERNAL_6d76b999_4_k_cu_64feea83_29494cuda3std6ranges3__45__cpo9iter_moveE - _ZN39_INTERNAL_6d76b999_4_k_cu_64feea83_29494cuda3std3__48in_placeE)
_ZN39_INTERNAL_6d76b999_4_k_cu_64feea83_29494cuda3std3__48in_placeE:
	.zero		1
	.type		_ZN39_INTERNAL_6d76b999_4_k_cu_64feea83_29494cuda3std6ranges3__45__cpo9iter_moveE,@object
	.size		_ZN39_INTERNAL_6d76b999_4_k_cu_64feea83_29494cuda3std6ranges3__45__cpo9iter_moveE,(_ZN39_INTERNAL_6d76b999_4_k_cu_64feea83_29494cuda3std3__45__cpo5beginE - _ZN39_INTERNAL_6d76b999_4_k_cu_64feea83_29494cuda3std6ranges3__45__cpo9iter_moveE)
_ZN39_INTERNAL_6d76b999_4_k_cu_64feea83_29494cuda3std6ranges3__45__cpo9iter_moveE:
	.zero		1
	.type		_ZN39_INTERNAL_6d76b999_4_k_cu_64feea83_29494cuda3std3__45__cpo5beginE,@object
	.size		_ZN39_INTERNAL_6d76b999_4_k_cu_64feea83_29494cuda3std3__45__cpo5beginE,(_ZN39_INTERNAL_6d76b999_4_k_cu_64feea83_29494cuda3std3__441_GLOBAL__N__6d76b999_4_k_cu_64feea83_29496ignoreE - _ZN39_INTERNAL_6d76b999_4_k_cu_64feea83_29494cuda3std3__45__cpo5beginE)
_ZN39_INTERNAL_6d76b999_4_k_cu_64feea83_29494cuda3std3__45__cpo5beginE:
	.zero		1
	.type		_ZN39_INTERNAL_6d76b999_4_k_cu_64feea83_29494cuda3std3__441_GLOBAL__N__6d76b999_4_k_cu_64feea83_29496ignoreE,@object
	.size		_ZN39_INTERNAL_6d76b999_4_k_cu_64feea83_29494cuda3std3__441_GLOBAL__N__6d76b999_4_k_cu_64feea83_29496ignoreE,(_ZN39_INTERNAL_6d76b999_4_k_cu_64feea83_29494cute7productE - _ZN39_INTERNAL_6d76b999_4_k_cu_64feea83_29494cuda3std3__441_GLOBAL__N__6d76b999_4_k_cu_64feea83_29496ignoreE)
_ZN39_INTERNAL_6d76b999_4_k_cu_64feea83_29494cuda3std3__441_GLOBAL__N__6d76b999_4_k_cu_64feea83_29496ignoreE:
	.zero		1
	.type		_ZN39_INTERNAL_6d76b999_4_k_cu_64feea83_29494cute7productE,@object
	.size		_ZN39_INTERNAL_6d76b999_4_k_cu_64feea83_29494cute7productE,(_ZN39_INTERNAL_6d76b999_4_k_cu_64feea83_29494cuda3std3__45__cpo3endE - _ZN39_INTERNAL_6d76b999_4_k_cu_64feea83_29494cute7productE)
_ZN39_INTERNAL_6d76b999_4_k_cu_64feea83_29494cute7productE:
	.zero		1
	.type		_ZN39_INTERNAL_6d76b999_4_k_cu_64feea83_29494cuda3std3__45__cpo3endE,@object
	.size		_ZN39_INTERNAL_6d76b999_4_k_cu_64feea83_29494cuda3std3__45__cpo3endE,(_ZN39_INTERNAL_6d76b999_4_k_cu_64feea83_29494cuda3std3__419piecewise_constructE - _ZN39_INTERNAL_6d76b999_4_k_cu_64feea83_29494cuda3std3__45__cpo3endE)
_ZN39_INTERNAL_6d76b999_4_k_cu_64feea83_29494cuda3std3__45__cpo3endE:
	.zero		1
	.type		_ZN39_INTERNAL_6d76b999_4_k_cu_64feea83_29494cuda3std3__419piecewise_constructE,@object
	.size		_ZN39_INTERNAL_6d76b999_4_k_cu_64feea83_29494cuda3std3__419piecewise_constructE,(_ZN39_INTERNAL_6d76b999_4_k_cu_64feea83_29494cuda3std3__45__cpo4cendE - _ZN39_INTERNAL_6d76b999_4_k_cu_64feea83_29494cuda3std3__419piecewise_constructE)
_ZN39_INTERNAL_6d76b999_4_k_cu_64feea83_29494cuda3std3__419piecewise_constructE:
	.zero		1
	.type		_ZN39_INTERNAL_6d76b999_4_k_cu_64feea83_29494cuda3std3__45__cpo4cendE,@object
	.size		_ZN39_INTERNAL_6d76b999_4_k_cu_64feea83_29494cuda3std3__45__cpo4cendE,(_ZN39_INTERNAL_6d76b999_4_k_cu_64feea83_29494cuda3std6ranges3__45__cpo4swapE - _ZN39_INTERNAL_6d76b999_4_k_cu_64feea83_29494cuda3std3__45__cpo4cendE)
_ZN39_INTERNAL_6d76b999_4_k_cu_64feea83_29494cuda3std3__45__cpo4cendE:
	.zero		1
	.type		_ZN39_INTERNAL_6d76b999_4_k_cu_64feea83_29494cuda3std6ranges3__45__cpo4swapE,@object
	.size		_ZN39_INTERNAL_6d76b999_4_k_cu_64feea83_29494cuda3std6ranges3__45__cpo4swapE,(.L_10 - _ZN39_INTERNAL_6d76b999_4_k_cu_64feea83_29494cuda3std6ranges3__45__cpo4swapE)
_ZN39_INTERNAL_6d76b999_4_k_cu_64feea83_29494cuda3std6ranges3__45__cpo4swapE:
	.zero		1
.L_10:


//--------------------- .nv.constant0._ZN7cutlass13device_kernelINS_4gemm6kernel13GemmUniversalIN4cute5tupleIJiiiiEEENS1_10collective13CollectiveMmaINS1_35MainloopSm100TmaUmmaWarpSpecializedILi13ELi2ELi4ENS5_IJNS4_1CILi2EEENSA_ILi1EEESC_EEEEENS5_IJNSA_ILi128EEESF_NSA_ILi64EEEEEENS_10bfloat16_tENS5_IJlSC_lEEESI_SJ_NS4_8TiledMMAINS4_8MMA_AtomIJNS4_26SM100_MMA_F16BF16_2x1SM_SSISI_SI_fLi128ELi128ELNS4_4UMMA5MajorE0ELSO_0ELNSN_7ScaleInE0ELSP_0EEEEEENS4_6LayoutINS5_IJSC_SC_SC_EEENS5_IJNSA_ILi0EEESU_SU_EEEEENS5_IJNS4_10UnderscoreESX_SX_EEEEENS4_18SM100_TMA_2SM_LOADENS4_14ComposedLayoutINS4_7SwizzleILi3ELi4ELi3EEENS4_18smem_ptr_flag_bitsILi16EEENSS_INS5_IJNSA_ILi8EEESG_EEENS5_IJSG_SC_EEEEEEEvNS4_8identityES10_S1A_vS1B_EENS_8epilogue10collective18CollectiveEpilogueINS1D_23Sm100TmaWarpSpecializedILi4ELi2ELi16ELb1ELb0EEEJNS5_IJSG_SF_SG_EEENS5_IJNSS_ISG_SC_EENSS_INS5_IJNSA_ILi16EEESB_EEENS5_IJSC_SG_EEEEEEEESI_SJ_SI_SJ_NS1D_6fusion15FusionCallbacksIS1H_NS1P_17LinCombPerRowBiasISI_fSI_SI_fLi8ELNS_15FloatRoundStyleE2EEES1I_S1O_JEEENS4_5SM1004TMEM4LOAD26SM100_TMEM_LOAD_32dp32b16xENS4_13SM90_TMA_LOADENS11_INS12_ILi1ELi4ELi3EEES15_NSS_INS5_IJS16_S1K_EEENS5_IJS1K_SC_EEEEEEENS4_39AutoVectorizingCopyWithAssumedAlignmentILi128EEENS4_14SM90_TMA_STOREES24_S26_S26_EEEvvEEEEvNT_6ParamsE --------------------------
	.section	.nv.constant0._ZN7cutlass13device_kernelINS_4gemm6kernel13GemmUniversalIN4cute5tupleIJiiiiEEENS1_10collective13CollectiveMmaINS1_35MainloopSm100TmaUmmaWarpSpecializedILi13ELi2ELi4ENS5_IJNS4_1CILi2EEENSA_ILi1EEESC_EEEEENS5_IJNSA_ILi128EEESF_NSA_ILi64EEEEEENS_10bfloat16_tENS5_IJlSC_lEEESI_SJ_NS4_8TiledMMAINS4_8MMA_AtomIJNS4_26SM100_MMA_F16BF16_2x1SM_SSISI_SI_fLi128ELi128ELNS4_4UMMA5MajorE0ELSO_0ELNSN_7ScaleInE0ELSP_0EEEEEENS4_6LayoutINS5_IJSC_SC_SC_EEENS5_IJNSA_ILi0EEESU_SU_EEEEENS5_IJNS4_10UnderscoreESX_SX_EEEEENS4_18SM100_TMA_2SM_LOADENS4_14ComposedLayoutINS4_7SwizzleILi3ELi4ELi3EEENS4_18smem_ptr_flag_bitsILi16EEENSS_INS5_IJNSA_ILi8EEESG_EEENS5_IJSG_SC_EEEEEEEvNS4_8identityES10_S1A_vS1B_EENS_8epilogue10collective18CollectiveEpilogueINS1D_23Sm100TmaWarpSpecializedILi4ELi2ELi16ELb1ELb0EEEJNS5_IJSG_SF_SG_EEENS5_IJNSS_ISG_SC_EENSS_INS5_IJNSA_ILi16EEESB_EEENS5_IJSC_SG_EEEEEEEESI_SJ_SI_SJ_NS1D_6fusion15FusionCallbacksIS1H_NS1P_17LinCombPerRowBiasISI_fSI_SI_fLi8ELNS_15FloatRoundStyleE2EEES1I_S1O_JEEENS4_5SM1004TMEM4LOAD26SM100_TMEM_LOAD_32dp32b16xENS4_13SM90_TMA_LOADENS11_INS12_ILi1ELi4ELi3EEES15_NSS_INS5_IJS16_S1K_EEENS5_IJS1K_SC_EEEEEEENS4_39AutoVectorizingCopyWithAssumedAlignmentILi128EEENS4_14SM90_TMA_STOREES24_S26_S26_EEEvvEEEEvNT_6ParamsE,"a",@progbits
	.sectionflags	@""
	.align	4
.nv.constant0._ZN7cutlass13device_kernelINS_4gemm6kernel13GemmUniversalIN4cute5tupleIJiiiiEEENS1_10collective13CollectiveMmaINS1_35MainloopSm100TmaUmmaWarpSpecializedILi13ELi2ELi4ENS5_IJNS4_1CILi2EEENSA_ILi1EEESC_EEEEENS5_IJNSA_ILi128EEESF_NSA_ILi64EEEEEENS_10bfloat16_tENS5_IJlSC_lEEESI_SJ_NS4_8TiledMMAINS4_8MMA_AtomIJNS4_26SM100_MMA_F16BF16_2x1SM_SSISI_SI_fLi128ELi128ELNS4_4UMMA5MajorE0ELSO_0ELNSN_7ScaleInE0ELSP_0EEEEEENS4_6LayoutINS5_IJSC_SC_SC_EEENS5_IJNSA_ILi0EEESU_SU_EEEEENS5_IJNS4_10UnderscoreESX_SX_EEEEENS4_18SM100_TMA_2SM_LOADENS4_14ComposedLayoutINS4_7SwizzleILi3ELi4ELi3EEENS4_18smem_ptr_flag_bitsILi16EEENSS_INS5_IJNSA_ILi8EEESG_EEENS5_IJSG_SC_EEEEEEEvNS4_8identityES10_S1A_vS1B_EENS_8epilogue10collective18CollectiveEpilogueINS1D_23Sm100TmaWarpSpecializedILi4ELi2ELi16ELb1ELb0EEEJNS5_IJSG_SF_SG_EEENS5_IJNSS_ISG_SC_EENSS_INS5_IJNSA_ILi16EEESB_EEENS5_IJSC_SG_EEEEEEEESI_SJ_SI_SJ_NS1D_6fusion15FusionCallbacksIS1H_NS1P_17LinCombPerRowBiasISI_fSI_SI_fLi8ELNS_15FloatRoundStyleE2EEES1I_S1O_JEEENS4_5SM1004TMEM4LOAD26SM100_TMEM_LOAD_32dp32b16xENS4_13SM90_TMA_LOADENS11_INS12_ILi1ELi4ELi3EEES15_NSS_INS5_IJS16_S1K_EEENS5_IJS1K_SC_EEEEEEENS4_39AutoVectorizingCopyWithAssumedAlignmentILi128EEENS4_14SM90_TMA_STOREES24_S26_S26_EEEvvEEEEvNT_6ParamsE:
	.zero		2944


//--------------------- SYMBOLS --------------------------

	.type		.nv.reservedSmem.offset0,@object
	.size		.nv.reservedSmem.offset0,0x4
	.type		.nv.reservedSmem.cap,@object
	.size		.nv.reservedSmem.cap,0x4
	.type		__assertfail,@function
